// auto-generated by cutlass_sweep.gemm — config: {"arch": "sm_90", "cluster_m": 1, "cluster_n": 2, "dtype": "e5m2", "stages": 0, "tile_k": 32, "tile_m": 256, "tile_n": 256}
#include "cutlass/cutlass.h"
#include "cutlass/gemm/collective/collective_builder.hpp"
#include "cutlass/gemm/device/gemm_universal_adapter.h"
#include "cutlass/gemm/kernel/gemm_universal.hpp"
#include "cutlass/epilogue/collective/collective_builder.hpp"

using ElemA = cutlass::float_e5m2_t;
using ElemB = cutlass::float_e5m2_t;
using ElemCD = cutlass::float_e5m2_t;
using Acc  = float;
using TileShape    = cute::Shape<cute::_256, cute::_256, cute::_32>;
using ClusterShape = cute::Shape<cute::_1, cute::_2, cute::_1>;

using CollectiveEpilogue = typename cutlass::epilogue::collective::CollectiveBuilder<
    cutlass::arch::Sm90, cutlass::arch::OpClassTensorOp,
    TileShape, ClusterShape,
    cutlass::epilogue::collective::EpilogueTileAuto,
    Acc, Acc,
    ElemCD, cutlass::layout::RowMajor, 128 / cutlass::sizeof_bits<ElemCD>::value,
    ElemCD, cutlass::layout::RowMajor, 128 / cutlass::sizeof_bits<ElemCD>::value,
    cutlass::epilogue::collective::EpilogueScheduleAuto
  >::CollectiveOp;

using CollectiveMainloop = typename cutlass::gemm::collective::CollectiveBuilder<
    cutlass::arch::Sm90, cutlass::arch::OpClassTensorOp,
    ElemA, cutlass::layout::RowMajor, 128 / cutlass::sizeof_bits<ElemA>::value,
    ElemB, cutlass::layout::ColumnMajor, 128 / cutlass::sizeof_bits<ElemB>::value,
    Acc,
    TileShape, ClusterShape,
    cutlass::gemm::collective::StageCountAutoCarveout<static_cast<int>(sizeof(typename CollectiveEpilogue::SharedStorage))>,
    cutlass::gemm::collective::KernelScheduleAuto
  >::CollectiveOp;

using GemmKernel = cutlass::gemm::kernel::GemmUniversal<
    cute::Shape<int,int,int,int>,
    CollectiveMainloop,
    CollectiveEpilogue
>;
using Gemm = cutlass::gemm::device::GemmUniversalAdapter<GemmKernel>;

// Force the device kernel symbol into the cubin without needing a host main.
auto* _anchor = &cutlass::device_kernel<GemmKernel>;


// ===== COMPILED SASS (sm_90a) =====

	.target	sm_90a

	.elftype	@"ET_EXEC"


//--------------------- .note.nv.tkinfo           --------------------------
	.section	.note.nv.tkinfo,"",@"SHT_NOTE"
	.sectionflags	@"SHF_NOTE_NV_TKINFO"
	.tkinfo
        /*0018*/ 	.word	0x00000002
        /*0030*/ 	.string	""
        /*0030*/ 	.string	"ptxas"
        /*0030*/ 	.string	"Cuda compilation tools, release 13.0, V13.0.88"
        /*0030*/ 	.string	"Build cuda_13.0.r13.0/compiler.36424714_0"
        /*0030*/ 	.string	"-arch sm_90a -m 64 "



//--------------------- .note.nv.cuinfo           --------------------------
	.section	.note.nv.cuinfo,"",@"SHT_NOTE"
	.sectionflags	@"SHF_NOTE_NV_CUINFO"
        /*0018*/ 	.short	0x0002
        /*001a*/ 	.short	0x005a
        /*001c*/ 	.short	0x0082
	.zero		2


//--------------------- .nv.info                  --------------------------
	.section	.nv.info,"",@"SHT_CUDA_INFO"
	.align	4


	//----- nvinfo : EIATTR_REGCOUNT
	.align		4
        /*0000*/ 	.byte	0x04, 0x2f
        /*0002*/ 	.short	(.L_12 - .L_11)
	.align		4
.L_11:
        /*0004*/ 	.word	index@(_ZN7cutlass13device_kernelINS_4gemm6kernel13GemmUniversalIN4cute5tupleIJiiiiEEENS1_10collective13CollectiveMmaINS1_37MainloopSm90TmaGmmaWarpSpecializedFP8ILi14ENS5_IJNS4_1CILi1EEENSA_ILi2EEESB_EEENS1_35KernelTmaWarpSpecializedCooperativeEEENS5_IJNSA_ILi256EEESG_NSA_ILi32EEEEEENS_12float_e5m2_tENS5_IJlSB_lEEESJ_SK_NS4_8TiledMMAINS4_8MMA_AtomIJNS4_4SM904GMMA31MMA_64x256x32_F32E5M2E5M2_SS_TNILNSO_7ScaleInE1ELSQ_1EEEEEENS4_6LayoutINS5_IJSC_SB_SB_EEENS5_IJSB_NSA_ILi0EEESV_EEEEENS5_IJNS4_10UnderscoreESY_SY_EEEEENS4_23SM90_TMA_LOAD_MULTICASTENS4_14ComposedLayoutINS4_7SwizzleILi1ELi4ELi3EEENS4_18smem_ptr_flag_bitsILi8EEENST_INS5_IJNSA_ILi8EEESH_EEENS5_IJSH_SB_EEEEEEEvNS4_8identityENS4_13SM90_TMA_LOADES1B_vS1C_EENS_8epilogue10collective6detail29Sm90TmaWarpSpecializedAdapterINS1G_15DefaultEpilogueISJ_SK_SK_NS1F_6thread17LinearCombinationISJ_Li1EffLNS1K_9ScaleType4KindE0ELNS_15FloatRoundStyleE2ESJ_EENS1_15EpilogueDefaultEEEEEvvEEEEvNT_6ParamsE)
        /*0008*/ 	.word	0x000000a8


	//----- nvinfo : EIATTR_FRAME_SIZE
	.align		4
.L_12:
        /*000c*/ 	.byte	0x04, 0x11
        /*000e*/ 	.short	(.L_14 - .L_13)
	.align		4
.L_13:
        /*0010*/ 	.word	index@(_ZN7cutlass13device_kernelINS_4gemm6kernel13GemmUniversalIN4cute5tupleIJiiiiEEENS1_10collective13CollectiveMmaINS1_37MainloopSm90TmaGmmaWarpSpecializedFP8ILi14ENS5_IJNS4_1CILi1EEENSA_ILi2EEESB_EEENS1_35KernelTmaWarpSpecializedCooperativeEEENS5_IJNSA_ILi256EEESG_NSA_ILi32EEEEEENS_12float_e5m2_tENS5_IJlSB_lEEESJ_SK_NS4_8TiledMMAINS4_8MMA_AtomIJNS4_4SM904GMMA31MMA_64x256x32_F32E5M2E5M2_SS_TNILNSO_7ScaleInE1ELSQ_1EEEEEENS4_6LayoutINS5_IJSC_SB_SB_EEENS5_IJSB_NSA_ILi0EEESV_EEEEENS5_IJNS4_10UnderscoreESY_SY_EEEEENS4_23SM90_TMA_LOAD_MULTICASTENS4_14ComposedLayoutINS4_7SwizzleILi1ELi4ELi3EEENS4_18smem_ptr_flag_bitsILi8EEENST_INS5_IJNSA_ILi8EEESH_EEENS5_IJSH_SB_EEEEEEEvNS4_8identityENS4_13SM90_TMA_LOADES1B_vS1C_EENS_8epilogue10collective6detail29Sm90TmaWarpSpecializedAdapterINS1G_15DefaultEpilogueISJ_SK_SK_NS1F_6thread17LinearCombinationISJ_Li1EffLNS1K_9ScaleType4KindE0ELNS_15FloatRoundStyleE2ESJ_EENS1_15EpilogueDefaultEEEEEvvEEEEvNT_6ParamsE)
        /*0014*/ 	.word	0x00000678


	//----- nvinfo : EIATTR_MIN_STACK_SIZE
	.align		4
.L_14:
        /*0018*/ 	.byte	0x04, 0x12
        /*001a*/ 	.short	(.L_16 - .L_15)
	.align		4
.L_15:
        /*001c*/ 	.word	index@(_ZN7cutlass13device_kernelINS_4gemm6kernel13GemmUniversalIN4cute5tupleIJiiiiEEENS1_10collective13CollectiveMmaINS1_37MainloopSm90TmaGmmaWarpSpecializedFP8ILi14ENS5_IJNS4_1CILi1EEENSA_ILi2EEESB_EEENS1_35KernelTmaWarpSpecializedCooperativeEEENS5_IJNSA_ILi256EEESG_NSA_ILi32EEEEEENS_12float_e5m2_tENS5_IJlSB_lEEESJ_SK_NS4_8TiledMMAINS4_8MMA_AtomIJNS4_4SM904GMMA31MMA_64x256x32_F32E5M2E5M2_SS_TNILNSO_7ScaleInE1ELSQ_1EEEEEENS4_6LayoutINS5_IJSC_SB_SB_EEENS5_IJSB_NSA_ILi0EEESV_EEEEENS5_IJNS4_10UnderscoreESY_SY_EEEEENS4_23SM90_TMA_LOAD_MULTICASTENS4_14ComposedLayoutINS4_7SwizzleILi1ELi4ELi3EEENS4_18smem_ptr_flag_bitsILi8EEENST_INS5_IJNSA_ILi8EEESH_EEENS5_IJSH_SB_EEEEEEEvNS4_8identityENS4_13SM90_TMA_LOADES1B_vS1C_EENS_8epilogue10collective6detail29Sm90TmaWarpSpecializedAdapterINS1G_15DefaultEpilogueISJ_SK_SK_NS1F_6thread17LinearCombinationISJ_Li1EffLNS1K_9ScaleType4KindE0ELNS_15FloatRoundStyleE2ESJ_EENS1_15EpilogueDefaultEEEEEvvEEEEvNT_6ParamsE)
        /*0020*/ 	.word	0x00000678
.L_16:


//--------------------- .nv.compat                --------------------------
	.section	.nv.compat,"",@"SHT_CUDA_COMPAT_INFO"
	.align	4
        /*0000*/ 	.byte	0x02, 0x09, 0x01, 0x00, 0x02, 0x02, 0x04, 0x00, 0x02, 0x05, 0x05, 0x00, 0x03, 0x07, 0x01, 0x01
        /*0010*/ 	.byte	0x02, 0x03, 0x01, 0x00, 0x02, 0x06, 0x01, 0x00, 0x04, 0x0b, 0x08, 0x00, 0x00, 0x00, 0x00, 0x00
        /*0020*/ 	.byte	0x00, 0x00, 0x00, 0x00


//--------------------- .nv.info._ZN7cutlass13device_kernelINS_4gemm6kernel13GemmUniversalIN4cute5tupleIJiiiiEEENS1_10collective13CollectiveMmaINS1_37MainloopSm90TmaGmmaWarpSpecializedFP8ILi14ENS5_IJNS4_1CILi1EEENSA_ILi2EEESB_EEENS1_35KernelTmaWarpSpecializedCooperativeEEENS5_IJNSA_ILi256EEESG_NSA_ILi32EEEEEENS_12float_e5m2_tENS5_IJlSB_lEEESJ_SK_NS4_8TiledMMAINS4_8MMA_AtomIJNS4_4SM904GMMA31MMA_64x256x32_F32E5M2E5M2_SS_TNILNSO_7ScaleInE1ELSQ_1EEEEEENS4_6LayoutINS5_IJSC_SB_SB_EEENS5_IJSB_NSA_ILi0EEESV_EEEEENS5_IJNS4_10UnderscoreESY_SY_EEEEENS4_23SM90_TMA_LOAD_MULTICASTENS4_14ComposedLayoutINS4_7SwizzleILi1ELi4ELi3EEENS4_18smem_ptr_flag_bitsILi8EEENST_INS5_IJNSA_ILi8EEESH_EEENS5_IJSH_SB_EEEEEEEvNS4_8identityENS4_13SM90_TMA_LOADES1B_vS1C_EENS_8epilogue10collective6detail29Sm90TmaWarpSpecializedAdapterINS1G_15DefaultEpilogueISJ_SK_SK_NS1F_6thread17LinearCombinationISJ_Li1EffLNS1K_9ScaleType4KindE0ELNS_15FloatRoundStyleE2ESJ_EENS1_15EpilogueDefaultEEEEEvvEEEEvNT_6ParamsE --------------------------
	.section	.nv.info._ZN7cutlass13device_kernelINS_4gemm6kernel13GemmUniversalIN4cute5tupleIJiiiiEEENS1_10collective13CollectiveMmaINS1_37MainloopSm90TmaGmmaWarpSpecializedFP8ILi14ENS5_IJNS4_1CILi1EEENSA_ILi2EEESB_EEENS1_35KernelTmaWarpSpecializedCooperativeEEENS5_IJNSA_ILi256EEESG_NSA_ILi32EEEEEENS_12float_e5m2_tENS5_IJlSB_lEEESJ_SK_NS4_8TiledMMAINS4_8MMA_AtomIJNS4_4SM904GMMA31MMA_64x256x32_F32E5M2E5M2_SS_TNILNSO_7ScaleInE1ELSQ_1EEEEEENS4_6LayoutINS5_IJSC_SB_SB_EEENS5_IJSB_NSA_ILi0EEESV_EEEEENS5_IJNS4_10UnderscoreESY_SY_EEEEENS4_23SM90_TMA_LOAD_MULTICASTENS4_14ComposedLayoutINS4_7SwizzleILi1ELi4ELi3EEENS4_18smem_ptr_flag_bitsILi8EEENST_INS5_IJNSA_ILi8EEESH_EEENS5_IJSH_SB_EEEEEEEvNS4_8identityENS4_13SM90_TMA_LOADES1B_vS1C_EENS_8epilogue10collective6detail29Sm90TmaWarpSpecializedAdapterINS1G_15DefaultEpilogueISJ_SK_SK_NS1F_6thread17LinearCombinationISJ_Li1EffLNS1K_9ScaleType4KindE0ELNS_15FloatRoundStyleE2ESJ_EENS1_15EpilogueDefaultEEEEEvvEEEEvNT_6ParamsE,"",@"SHT_CUDA_INFO"
	.sectionflags	@""
	.align	4


	//----- nvinfo : EIATTR_CUDA_API_VERSION
	.align		4
        /*0000*/ 	.byte	0x04, 0x37
        /*0002*/ 	.short	(.L_18 - .L_17)
.L_17:
        /*0004*/ 	.word	0x00000082


	//----- nvinfo : EIATTR_KPARAM_INFO
	.align		4
.L_18:
        /*0008*/ 	.byte	0x04, 0x17
        /*000a*/ 	.short	(.L_20 - .L_19)
.L_19:
        /*000c*/ 	.word	0x00000000
        /*0010*/ 	.short	0x0000
        /*0012*/ 	.short	0x0070
        /*0014*/ 	.byte	0x00, 0xf0, 0x01, 0x10


	//----- nvinfo : EIATTR_SPARSE_MMA_MASK
	.align		4
.L_20:
        /*0018*/ 	.byte	0x03, 0x50
        /*001a*/ 	.short	0x0000


	//----- nvinfo : EIATTR_MAXREG_COUNT
	.align		4
        /*001c*/ 	.byte	0x03, 0x1b
        /*001e*/ 	.short	0x00a8


	//----- nvinfo : EIATTR_NUM_BARRIERS
	.align		4
        /*0020*/ 	.byte	0x02, 0x4c
        /*0022*/ 	.byte	0x01
	.zero		1


	//----- nvinfo : EIATTR_ANNOTATIONS
	.align		4
        /*0024*/ 	.byte	0x04, 0x55
        /*0026*/ 	.short	(.L_22 - .L_21)


	//   ....[0]....
.L_21:
        /*0028*/ 	.word	0x00000001
        /*002c*/ 	.byte	0xe0, 0x07, 0x00, 0x00, 0x01, 0x00, 0x00, 0x00, 0x10, 0x0a, 0x00, 0x00, 0x01, 0x00, 0x00, 0x00
        /* <DEDUP_REMOVED lines=1354> */
        /*54dc*/ 	.byte	0x40, 0x3c, 0x02, 0x00, 0x01, 0x00, 0x00, 0x00, 0x90, 0x3c, 0x02, 0x00


	//----- nvinfo : EIATTR_MERCURY_ISA_VERSION
	.align		4
.L_22:
        /*54e8*/ 	.byte	0x03, 0x5f
        /*54ea*/ 	.short	0x0101


	//----- nvinfo : EIATTR_INT_WARP_WIDE_INSTR_OFFSETS
	.align		4
        /*54ec*/ 	.byte	0x04, 0x31
        /*54ee*/ 	.short	(.L_24 - .L_23)


	//   ....[0]....
.L_23:
        /*54f0*/ 	.word	0x000006a0


	//   ....[1]....
        /*54f4*/ 	.word	0x000006c0


	//   ....[2]....
        /*54f8*/ 	.word	0x00000810


	//----- nvinfo : EIATTR_COOP_GROUP_MASK_REGIDS
	.align		4
.L_24:
        /*54fc*/ 	.byte	0x04, 0x29
        /*54fe*/ 	.short	(.L_26 - .L_25)


	//   ....[0]....
.L_25:
        /*5500*/ 	.word	0xffffffff


	//   ....[1]....
        /*5504*/ 	.word	0xffffffff


	//   ....[2]....
        /*5508*/ 	.word	0xffffffff


	//   ....[3]....
        /*550c*/ 	.word	0xffffffff


	//   ....[4]....
        /*5510*/ 	.word	0xffffffff


	//   ....[5]....
        /*5514*/ 	.word	0xffffffff


	//----- nvinfo : EIATTR_COOP_GROUP_INSTR_OFFSETS
	.align		4
.L_26:
        /*5518*/ 	.byte	0x04, 0x28
        /*551a*/ 	.short	(.L_28 - .L_27)


	//   ....[0]....
.L_27:
        /*551c*/ 	.word	0x00000070


	//   ....[1]....
        /*5520*/ 	.word	0x00000080


	//   ....[2]....
        /*5524*/ 	.word	0x000001a0


	//   ....[3]....
        /*5528*/ 	.word	0x00000530


	//   ....[4]....
        /*552c*/ 	.word	0x00000920


	//   ....[5]....
        /*5530*/ 	.word	0x00002a60


	//----- nvinfo : EIATTR_REG_RECONFIG
	.align		4
.L_28:
        /*5534*/ 	.byte	0x01, 0x54
	.zero		2


	//----- nvinfo : EIATTR_MBARRIER_INSTR_OFFSETS
	.align		4
        /*5538*/ 	.byte	0x04, 0x39
        /*553a*/ 	.short	(.L_30 - .L_29)


	//   ....[0]....
.L_29:
        /*553c*/ 	.word	0x00000340
        /*5540*/ 	.word	0x000000ff
        /*5544*/ 	.word	0x00000000
        /*5548*/ 	.short	0x0100
        /*554a*/ 	.byte	0x09
	.zero		1


	//   ....[1]....
        /*554c*/ 	.word	0x00000350
        /*5550*/ 	.word	0x000000ff
        /*5554*/ 	.word	0x00000070
        /*5558*/ 	.short	0x0100
        /*555a*/ 	.byte	0x09
	.zero		1


	//   ....[2]....
        /*555c*/ 	.word	0x00000360
        /*5560*/ 	.word	0x000000ff
        /*5564*/ 	.word	0x00000008
        /*5568*/ 	.short	0x0100
        /*556a*/ 	.byte	0x09
	.zero		1


	//   ....[3]....
        /*556c*/ 	.word	0x00000370
        /*5570*/ 	.word	0x000000ff
        /*5574*/ 	.word	0x00000078
        /*5578*/ 	.short	0x0100
        /*557a*/ 	.byte	0x09
	.zero		1


	//   ....[4]....
        /*557c*/ 	.word	0x00000380
        /*5580*/ 	.word	0x000000ff
        /*5584*/ 	.word	0x00000010
        /*5588*/ 	.short	0x0100
        /*558a*/ 	.byte	0x09
	.zero		1


	//   ....[5]....
        /*558c*/ 	.word	0x00000390
        /*5590*/ 	.word	0x000000ff
        /*5594*/ 	.word	0x00000080
        /*5598*/ 	.short	0x0100
        /*559a*/ 	.byte	0x09
	.zero		1


	//   ....[6]....
        /*559c*/ 	.word	0x000003a0
        /*55a0*/ 	.word	0x000000ff
        /*55a4*/ 	.word	0x00000018
        /*55a8*/ 	.short	0x0100
        /*55aa*/ 	.byte	0x09
	.zero		1


	//   ....[7]....
        /*55ac*/ 	.word	0x000003b0
        /*55b0*/ 	.word	0x000000ff
        /*55b4*/ 	.word	0x00000088
        /*55b8*/ 	.short	0x0100
        /*55ba*/ 	.byte	0x09
	.zero		1


	//   ....[8]....
        /*55bc*/ 	.word	0x000003c0
        /*55c0*/ 	.word	0x000000ff
        /*55c4*/ 	.word	0x00000020
        /*55c8*/ 	.short	0x0100
        /*55ca*/ 	.byte	0x09
	.zero		1


	//   ....[9]....
        /*55cc*/ 	.word	0x000003d0
        /*55d0*/ 	.word	0x000000ff
        /*55d4*/ 	.word	0x00000090
        /*55d8*/ 	.short	0x0100
        /*55da*/ 	.byte	0x09
	.zero		1


	//   ....[10]....
        /*55dc*/ 	.word	0x000003e0
        /*55e0*/ 	.word	0x000000ff
        /*55e4*/ 	.word	0x00000028
        /*55e8*/ 	.short	0x0100
        /*55ea*/ 	.byte	0x09
	.zero		1


	//   ....[11]....
        /*55ec*/ 	.word	0x000003f0
        /*55f0*/ 	.word	0x000000ff
        /*55f4*/ 	.word	0x00000098
        /*55f8*/ 	.short	0x0100
        /*55fa*/ 	.byte	0x09
	.zero		1


	//   ....[12]....
        /*55fc*/ 	.word	0x00000400
        /*5600*/ 	.word	0x000000ff
        /*5604*/ 	.word	0x00000030
        /*5608*/ 	.short	0x0100
        /*560a*/ 	.byte	0x09
	.zero		1


	//   ....[13]....
        /*560c*/ 	.word	0x00000410
        /*5610*/ 	.word	0x000000ff
        /*5614*/ 	.word	0x000000a0
        /*5618*/ 	.short	0x0100
        /*561a*/ 	.byte	0x09
	.zero		1


	//   ....[14]....
        /*561c*/ 	.word	0x00000420
        /*5620*/ 	.word	0x000000ff
        /*5624*/ 	.word	0x00000038
        /*5628*/ 	.short	0x0100
        /*562a*/ 	.byte	0x09
	.zero		1


	//   ....[15]....
        /*562c*/ 	.word	0x00000430
        /*5630*/ 	.word	0x000000ff
        /*5634*/ 	.word	0x000000a8
        /*5638*/ 	.short	0x0100
        /*563a*/ 	.byte	0x09
	.zero		1


	//   ....[16]....
        /*563c*/ 	.word	0x00000440
        /*5640*/ 	.word	0x000000ff
        /*5644*/ 	.word	0x00000040
        /*5648*/ 	.short	0x0100
        /*564a*/ 	.byte	0x09
	.zero		1


	//   ....[17]....
        /*564c*/ 	.word	0x00000450
        /*5650*/ 	.word	0x000000ff
        /*5654*/ 	.word	0x000000b0
        /*5658*/ 	.short	0x0100
        /*565a*/ 	.byte	0x09
	.zero		1


	//   ....[18]....
        /*565c*/ 	.word	0x00000460
        /*5660*/ 	.word	0x000000ff
        /*5664*/ 	.word	0x00000048
        /*5668*/ 	.short	0x0100
        /*566a*/ 	.byte	0x09
	.zero		1


	//   ....[19]....
        /*566c*/ 	.word	0x00000470
        /*5670*/ 	.word	0x000000ff
        /*5674*/ 	.word	0x000000b8
        /*5678*/ 	.short	0x0100
        /*567a*/ 	.byte	0x09
	.zero		1


	//   ....[20]....
        /*567c*/ 	.word	0x00000480
        /*5680*/ 	.word	0x000000ff
        /*5684*/ 	.word	0x00000050
        /*5688*/ 	.short	0x0100
        /*568a*/ 	.byte	0x09
	.zero		1


	//   ....[21]....
        /*568c*/ 	.word	0x00000490
        /*5690*/ 	.word	0x000000ff
        /*5694*/ 	.word	0x000000c0
        /*5698*/ 	.short	0x0100
        /*569a*/ 	.byte	0x09
	.zero		1


	//   ....[22]....
        /*569c*/ 	.word	0x000004a0
        /*56a0*/ 	.word	0x000000ff
        /*56a4*/ 	.word	0x00000058
        /*56a8*/ 	.short	0x0100
        /*56aa*/ 	.byte	0x09
	.zero		1


	//   ....[23]....
        /*56ac*/ 	.word	0x000004b0
        /*56b0*/ 	.word	0x000000ff
        /*56b4*/ 	.word	0x000000c8
        /*56b8*/ 	.short	0x0100
        /*56ba*/ 	.byte	0x09
	.zero		1


	//   ....[24]....
        /*56bc*/ 	.word	0x000004c0
        /*56c0*/ 	.word	0x000000ff
        /*56c4*/ 	.word	0x00000060
        /*56c8*/ 	.short	0x0100
        /*56ca*/ 	.byte	0x09
	.zero		1


	//   ....[25]....
        /*56cc*/ 	.word	0x000004d0
        /*56d0*/ 	.word	0x000000ff
        /*56d4*/ 	.word	0x000000d0
        /*56d8*/ 	.short	0x0100
        /*56da*/ 	.byte	0x09
	.zero		1


	//   ....[26]....
        /*56dc*/ 	.word	0x000004e0
        /*56e0*/ 	.word	0x000000ff
        /*56e4*/ 	.word	0x00000068
        /*56e8*/ 	.short	0x0100
        /*56ea*/ 	.byte	0x09
	.zero		1


	//   ....[27]....
        /*56ec*/ 	.word	0x000004f0
        /*56f0*/ 	.word	0x000000ff
        /*56f4*/ 	.word	0x000000d8
        /*56f8*/ 	.short	0x0100
        /*56fa*/ 	.byte	0x09
	.zero		1


	//   ....[28]....
        /*56fc*/ 	.word	0x000008a0
        /*5700*/ 	.word	0x000000ff
        /*5704*/ 	.word	0x000000f0
        /*5708*/ 	.short	0x0100
        /*570a*/ 	.byte	0x06
	.zero		1


	//   ....[29]....
        /*570c*/ 	.word	0x000008d0
        /*5710*/ 	.word	0x000000ff
        /*5714*/ 	.word	0x000000f8
        /*5718*/ 	.short	0x0100
        /*571a*/ 	.byte	0x06
	.zero		1


	//   ....[30]....
        /*571c*/ 	.word	0x00002e70
        /*5720*/ 	.word	0x000000ff
        /*5724*/ 	.word	0x00000000
        /*5728*/ 	.short	0x010a
        /*572a*/ 	.byte	0x07
	.zero		1


	//   ....[31]....
        /*572c*/ 	.word	0x00002ed0
        /*5730*/ 	.word	0x000000ff
        /*5734*/ 	.word	0x00000000
        /*5738*/ 	.short	0x010a
        /*573a*/ 	.byte	0x07
	.zero		1


	//   ....[32]....
        /*573c*/ 	.word	0x00006690
        /*5740*/ 	.word	0x000000ff
        /*5744*/ 	.word	0x00000000
        /*5748*/ 	.short	0x010a
        /*574a*/ 	.byte	0x0f
	.zero		1


	//   ....[33]....
        /*574c*/ 	.word	0x000066d0
        /*5750*/ 	.word	0x000000ff
        /*5754*/ 	.word	0x00000000
        /*5758*/ 	.short	0x010a
        /*575a*/ 	.byte	0x0f
	.zero		1


	//   ....[34]....
        /*575c*/ 	.word	0x0000b370
        /*5760*/ 	.word	0x00000003
        /*5764*/ 	.word	0x00000000
        /*5768*/ 	.short	0x0101
        /*576a*/ 	.byte	0x3f
	.zero		1


	//   ....[35]....
        /*576c*/ 	.word	0x0000ee50
        /*5770*/ 	.word	0x00000000
        /*5774*/ 	.word	0x00000000
        /*5778*/ 	.short	0x0101
        /*577a*/ 	.byte	0x3f
	.zero		1


	//   ....[36]....
        /*577c*/ 	.word	0x000228f0
        /*5780*/ 	.word	0x00000012
        /*5784*/ 	.word	0x00000070
        /*5788*/ 	.short	0x010a
        /*578a*/ 	.byte	0x3f
	.zero		1


	//   ....[37]....
        /*578c*/ 	.word	0x00022c90
        /*5790*/ 	.word	0x00000002
        /*5794*/ 	.word	0x000000f8
        /*5798*/ 	.short	0x0101
        /*579a*/ 	.byte	0x3f
	.zero		1


	//   ....[38]....
        /*579c*/ 	.word	0x00023430
        /*57a0*/ 	.word	0x00000005
        /*57a4*/ 	.word	0x00000000
        /*57a8*/ 	.short	0x010a
        /*57aa*/ 	.byte	0x3f
	.zero		1


	//   ....[39]....
        /*57ac*/ 	.word	0x000234c0
        /*57b0*/ 	.word	0x00000007
        /*57b4*/ 	.word	0x00000000
        /*57b8*/ 	.short	0x010a
        /*57ba*/ 	.byte	0x3f
	.zero		1


	//   ....[40]....
        /*57bc*/ 	.word	0x00023550
        /*57c0*/ 	.word	0x00000007
        /*57c4*/ 	.word	0x00000000
        /*57c8*/ 	.short	0x010a
        /*57ca*/ 	.byte	0x3f
	.zero		1


	//   ....[41]....
        /*57cc*/ 	.word	0x000235e0
        /*57d0*/ 	.word	0x00000007
        /*57d4*/ 	.word	0x00000000
        /*57d8*/ 	.short	0x010a
        /*57da*/ 	.byte	0x3f
	.zero		1


	//   ....[42]....
        /*57dc*/ 	.word	0x00023670
        /*57e0*/ 	.word	0x00000007
        /*57e4*/ 	.word	0x00000000
        /*57e8*/ 	.short	0x010a
        /*57ea*/ 	.byte	0x3f
	.zero		1


	//   ....[43]....
        /*57ec*/ 	.word	0x00023700
        /*57f0*/ 	.word	0x00000007
        /*57f4*/ 	.word	0x00000000
        /*57f8*/ 	.short	0x010a
        /*57fa*/ 	.byte	0x3f
	.zero		1


	//   ....[44]....
        /*57fc*/ 	.word	0x00023790
        /*5800*/ 	.word	0x00000007
        /*5804*/ 	.word	0x00000000
        /*5808*/ 	.short	0x010a
        /*580a*/ 	.byte	0x3f
	.zero		1


	//   ....[45]....
        /*580c*/ 	.word	0x00023820
        /*5810*/ 	.word	0x00000007
        /*5814*/ 	.word	0x00000000
        /*5818*/ 	.short	0x010a
        /*581a*/ 	.byte	0x3f
	.zero		1


	//   ....[46]....
        /*581c*/ 	.word	0x000238b0
        /*5820*/ 	.word	0x00000007
        /*5824*/ 	.word	0x00000000
        /*5828*/ 	.short	0x010a
        /*582a*/ 	.byte	0x3f
	.zero		1


	//   ....[47]....
        /*582c*/ 	.word	0x00023940
        /*5830*/ 	.word	0x00000007
        /*5834*/ 	.word	0x00000000
        /*5838*/ 	.short	0x010a
        /*583a*/ 	.byte	0x3f
	.zero		1


	//   ....[48]....
        /*583c*/ 	.word	0x000239d0
        /*5840*/ 	.word	0x00000007
        /*5844*/ 	.word	0x00000000
        /*5848*/ 	.short	0x010a
        /*584a*/ 	.byte	0x3f
	.zero		1


	//   ....[49]....
        /*584c*/ 	.word	0x00023a60
        /*5850*/ 	.word	0x00000007
        /*5854*/ 	.word	0x00000000
        /*5858*/ 	.short	0x010a
        /*585a*/ 	.byte	0x3f
	.zero		1


	//   ....[50]....
        /*585c*/ 	.word	0x00023af0
        /*5860*/ 	.word	0x00000007
        /*5864*/ 	.word	0x00000000
        /*5868*/ 	.short	0x010a
        /*586a*/ 	.byte	0x3f
	.zero		1


	//   ....[51]....
        /*586c*/ 	.word	0x00023b80
        /*5870*/ 	.word	0x00000003
        /*5874*/ 	.word	0x00000000
        /*5878*/ 	.short	0x010a
        /*587a*/ 	.byte	0x3f
	.zero		1


	//   ....[52]....
        /*587c*/ 	.word	0x00023bf0
        /*5880*/ 	.word	0x00000003
        /*5884*/ 	.word	0x00000000
        /*5888*/ 	.short	0x010a
        /*588a*/ 	.byte	0x3f
	.zero		1


	//   ....[53]....
        /*588c*/ 	.word	0x00023c60
        /*5890*/ 	.word	0x00000000
        /*5894*/ 	.word	0x00000000
        /*5898*/ 	.short	0x010a
        /*589a*/ 	.byte	0x3f
	.zero		1


	//   ....[54]....
        /*589c*/ 	.word	0x00023d40
        /*58a0*/ 	.word	0x00000012
        /*58a4*/ 	.word	0x00000070
        /*58a8*/ 	.short	0x010a
        /*58aa*/ 	.byte	0x3f
	.zero		1


	//   ....[55]....
        /*58ac*/ 	.word	0x00023e10
        /*58b0*/ 	.word	0x00000005
        /*58b4*/ 	.word	0x00000000
        /*58b8*/ 	.short	0x010a
        /*58ba*/ 	.byte	0x3f
	.zero		1


	//   ....[56]....
        /*58bc*/ 	.word	0x00023e60
        /*58c0*/ 	.word	0x00000007
        /*58c4*/ 	.word	0x00000000
        /*58c8*/ 	.short	0x010a
        /*58ca*/ 	.byte	0x3f
	.zero		1


	//   ....[57]....
        /*58cc*/ 	.word	0x00023eb0
        /*58d0*/ 	.word	0x00000007
        /*58d4*/ 	.word	0x00000000
        /*58d8*/ 	.short	0x010a
        /*58da*/ 	.byte	0x3f
	.zero		1


	//   ....[58]....
        /*58dc*/ 	.word	0x00023f00
        /*58e0*/ 	.word	0x00000007
        /*58e4*/ 	.word	0x00000000
        /*58e8*/ 	.short	0x010a
        /*58ea*/ 	.byte	0x3f
	.zero		1


	//   ....[59]....
        /*58ec*/ 	.word	0x00023f50
        /*58f0*/ 	.word	0x00000007
        /*58f4*/ 	.word	0x00000000
        /*58f8*/ 	.short	0x010a
        /*58fa*/ 	.byte	0x3f
	.zero		1


	//   ....[60]....
        /*58fc*/ 	.word	0x00023fa0
        /*5900*/ 	.word	0x00000007
        /*5904*/ 	.word	0x00000000
        /*5908*/ 	.short	0x010a
        /*590a*/ 	.byte	0x3f
	.zero		1


	//   ....[61]....
        /*590c*/ 	.word	0x00023ff0
        /*5910*/ 	.word	0x00000007
        /*5914*/ 	.word	0x00000000
        /*5918*/ 	.short	0x010a
        /*591a*/ 	.byte	0x3f
	.zero		1


	//   ....[62]....
        /*591c*/ 	.word	0x00024040
        /*5920*/ 	.word	0x00000007
        /*5924*/ 	.word	0x00000000
        /*5928*/ 	.short	0x010a
        /*592a*/ 	.byte	0x3f
	.zero		1


	//   ....[63]....
        /*592c*/ 	.word	0x00024090
        /*5930*/ 	.word	0x00000007
        /*5934*/ 	.word	0x00000000
        /*5938*/ 	.short	0x010a
        /*593a*/ 	.byte	0x3f
	.zero		1


	//   ....[64]....
        /*593c*/ 	.word	0x000240e0
        /*5940*/ 	.word	0x00000007
        /*5944*/ 	.word	0x00000000
        /*5948*/ 	.short	0x010a
        /*594a*/ 	.byte	0x3f
	.zero		1


	//   ....[65]....
        /*594c*/ 	.word	0x00024130
        /*5950*/ 	.word	0x00000007
        /*5954*/ 	.word	0x00000000
        /*5958*/ 	.short	0x010a
        /*595a*/ 	.byte	0x3f
	.zero		1


	//   ....[66]....
        /*595c*/ 	.word	0x00024180
        /*5960*/ 	.word	0x00000007
        /*5964*/ 	.word	0x00000000
        /*5968*/ 	.short	0x010a
        /*596a*/ 	.byte	0x3f
	.zero		1


	//   ....[67]....
        /*596c*/ 	.word	0x000241d0
        /*5970*/ 	.word	0x00000007
        /*5974*/ 	.word	0x00000000
        /*5978*/ 	.short	0x010a
        /*597a*/ 	.byte	0x3f
	.zero		1


	//----- nvinfo : EIATTR_NUM_MBARRIERS
	.align		4
.L_30:
        /*597c*/ 	.byte	0x03, 0x38
        /*597e*/ 	.short	0x001e


	//----- nvinfo : EIATTR_EXIT_INSTR_OFFSETS
	.align		4
        /*5980*/ 	.byte	0x04, 0x1c
        /*5982*/ 	.short	(.L_32 - .L_31)


	//   ....[0]....
.L_31:
        /*5984*/ 	.word	0x00000ab0


	//   ....[1]....
        /*5988*/ 	.word	0x00001350


	//   ....[2]....
        /*598c*/ 	.word	0x00021ff0


	//   ....[3]....
        /*5990*/ 	.word	0x00022590


	//   ....[4]....
        /*5994*/ 	.word	0x00023bd0


	//----- nvinfo : EIATTR_MAX_THREADS
	.align		4
.L_32:
        /*5998*/ 	.byte	0x04, 0x05
        /*599a*/ 	.short	(.L_34 - .L_33)
.L_33:
        /*599c*/ 	.word	0x00000180
        /*59a0*/ 	.word	0x00000001
        /*59a4*/ 	.word	0x00000001


	//----- nvinfo : EIATTR_CRS_STACK_SIZE
	.align		4
.L_34:
        /*59a8*/ 	.byte	0x04, 0x1e
        /*59aa*/ 	.short	(.L_36 - .L_35)
.L_35:
        /*59ac*/ 	.word	0x00000000


	//----- nvinfo : EIATTR_CBANK_PARAM_SIZE
	.align		4
.L_36:
        /*59b0*/ 	.byte	0x03, 0x19
        /*59b2*/ 	.short	0x0470


	//----- nvinfo : EIATTR_PARAM_CBANK
	.align		4
        /*59b4*/ 	.byte	0x04, 0x0a
        /*59b6*/ 	.short	(.L_38 - .L_37)
	.align		4
.L_37:
        /*59b8*/ 	.word	index@(.nv.constant0._ZN7cutlass13device_kernelINS_4gemm6kernel13GemmUniversalIN4cute5tupleIJiiiiEEENS1_10collective13CollectiveMmaINS1_37MainloopSm90TmaGmmaWarpSpecializedFP8ILi14ENS5_IJNS4_1CILi1EEENSA_ILi2EEESB_EEENS1_35KernelTmaWarpSpecializedCooperativeEEENS5_IJNSA_ILi256EEESG_NSA_ILi32EEEEEENS_12float_e5m2_tENS5_IJlSB_lEEESJ_SK_NS4_8TiledMMAINS4_8MMA_AtomIJNS4_4SM904GMMA31MMA_64x256x32_F32E5M2E5M2_SS_TNILNSO_7ScaleInE1ELSQ_1EEEEEENS4_6LayoutINS5_IJSC_SB_SB_EEENS5_IJSB_NSA_ILi0EEESV_EEEEENS5_IJNS4_10UnderscoreESY_SY_EEEEENS4_23SM90_TMA_LOAD_MULTICASTENS4_14ComposedLayoutINS4_7SwizzleILi1ELi4ELi3EEENS4_18smem_ptr_flag_bitsILi8EEENST_INS5_IJNSA_ILi8EEESH_EEENS5_IJSH_SB_EEEEEEEvNS4_8identityENS4_13SM90_TMA_LOADES1B_vS1C_EENS_8epilogue10collective6detail29Sm90TmaWarpSpecializedAdapterINS1G_15DefaultEpilogueISJ_SK_SK_NS1F_6thread17LinearCombinationISJ_Li1EffLNS1K_9ScaleType4KindE0ELNS_15FloatRoundStyleE2ESJ_EENS1_15EpilogueDefaultEEEEEvvEEEEvNT_6ParamsE)
        /*59bc*/ 	.short	0x0210
        /*59be*/ 	.short	0x0470


	//----- nvinfo : EIATTR_SW_WAR
	.align		4
.L_38:
        /*59c0*/ 	.byte	0x04, 0x36
        /*59c2*/ 	.short	(.L_40 - .L_39)
.L_39:
        /*59c4*/ 	.word	0x00000008
.L_40:


//--------------------- .nv.callgraph             --------------------------
	.section	.nv.callgraph,"",@"SHT_CUDA_CALLGRAPH"
	.align	4
	.sectionentsize	8
	.align		4
        /*0000*/ 	.word	0x00000000
	.align		4
        /*0004*/ 	.word	0xffffffff
	.align		4
        /*0008*/ 	.word	0x00000000
	.align		4
        /*000c*/ 	.word	0xfffffffe
	.align		4
        /*0010*/ 	.word	0x00000000
	.align		4
        /*0014*/ 	.word	0xfffffffd
	.align		4
        /*0018*/ 	.word	0x00000000
	.align		4
        /*001c*/ 	.word	0xfffffffc


//--------------------- .nv.constant4             --------------------------
	.section	.nv.constant4,"a",@progbits
	.align	8
	.align		8
.nv.constant4:
        /*0000*/ 	.dword	_ZN39_INTERNAL_42bf4426_4_k_cu_eed7efeb_44224cuda3std3__45__cpo5beginE
	.align		8
        /*0008*/ 	.dword	_ZN39_INTERNAL_42bf4426_4_k_cu_eed7efeb_44224cuda3std3__45__cpo3endE
	.align		8
        /*0010*/ 	.dword	_ZN39_INTERNAL_42bf4426_4_k_cu_eed7efeb_44224cuda3std3__45__cpo6cbeginE
	.align		8
        /*0018*/ 	.dword	_ZN39_INTERNAL_42bf4426_4_k_cu_eed7efeb_44224cuda3std3__45__cpo4cendE
	.align		8
        /*0020*/ 	.dword	_ZN39_INTERNAL_42bf4426_4_k_cu_eed7efeb_44224cuda3std3__441_GLOBAL__N__42bf4426_4_k_cu_eed7efeb_44226ignoreE
	.align		8
        /*0028*/ 	.dword	_ZN39_INTERNAL_42bf4426_4_k_cu_eed7efeb_44224cuda3std3__419piecewise_constructE
	.align		8
        /*0030*/ 	.dword	_ZN39_INTERNAL_42bf4426_4_k_cu_eed7efeb_44224cuda3std3__48in_placeE
	.align		8
        /*0038*/ 	.dword	_ZN39_INTERNAL_42bf4426_4_k_cu_eed7efeb_44224cuda3std6ranges3__45__cpo4swapE
	.align		8
        /*0040*/ 	.dword	_ZN39_INTERNAL_42bf4426_4_k_cu_eed7efeb_44224cuda3std6ranges3__45__cpo9iter_moveE
	.align		8
        /*0048*/ 	.dword	_ZN39_INTERNAL_42bf4426_4_k_cu_eed7efeb_44224cute7productE
	.align		8
        /*0050*/ 	.dword	_ZN39_INTERNAL_42bf4426_4_k_cu_eed7efeb_44224cute1_E


//--------------------- .text._ZN7cutlass13device_kernelINS_4gemm6kernel13GemmUniversalIN4cute5tupleIJiiiiEEENS1_10collective13CollectiveMmaINS1_37MainloopSm90TmaGmmaWarpSpecializedFP8ILi14ENS5_IJNS4_1CILi1EEENSA_ILi2EEESB_EEENS1_35KernelTmaWarpSpecializedCooperativeEEENS5_IJNSA_ILi256EEESG_NSA_ILi32EEEEEENS_12float_e5m2_tENS5_IJlSB_lEEESJ_SK_NS4_8TiledMMAINS4_8MMA_AtomIJNS4_4SM904GMMA31MMA_64x256x32_F32E5M2E5M2_SS_TNILNSO_7ScaleInE1ELSQ_1EEEEEENS4_6LayoutINS5_IJSC_SB_SB_EEENS5_IJSB_NSA_ILi0EEESV_EEEEENS5_IJNS4_10UnderscoreESY_SY_EEEEENS4_23SM90_TMA_LOAD_MULTICASTENS4_14ComposedLayoutINS4_7SwizzleILi1ELi4ELi3EEENS4_18smem_ptr_flag_bitsILi8EEENST_INS5_IJNSA_ILi8EEESH_EEENS5_IJSH_SB_EEEEEEEvNS4_8identityENS4_13SM90_TMA_LOADES1B_vS1C_EENS_8epilogue10collective6detail29Sm90TmaWarpSpecializedAdapterINS1G_15DefaultEpilogueISJ_SK_SK_NS1F_6thread17LinearCombinationISJ_Li1EffLNS1K_9ScaleType4KindE0ELNS_15FloatRoundStyleE2ESJ_EENS1_15EpilogueDefaultEEEEEvvEEEEvNT_6ParamsE --------------------------
	.section	.text._ZN7cutlass13device_kernelINS_4gemm6kernel13GemmUniversalIN4cute5tupleIJiiiiEEENS1_10collective13CollectiveMmaINS1_37MainloopSm90TmaGmmaWarpSpecializedFP8ILi14ENS5_IJNS4_1CILi1EEENSA_ILi2EEESB_EEENS1_35KernelTmaWarpSpecializedCooperativeEEENS5_IJNSA_ILi256EEESG_NSA_ILi32EEEEEENS_12float_e5m2_tENS5_IJlSB_lEEESJ_SK_NS4_8TiledMMAINS4_8MMA_AtomIJNS4_4SM904GMMA31MMA_64x256x32_F32E5M2E5M2_SS_TNILNSO_7ScaleInE1ELSQ_1EEEEEENS4_6LayoutINS5_IJSC_SB_SB_EEENS5_IJSB_NSA_ILi0EEESV_EEEEENS5_IJNS4_10UnderscoreESY_SY_EEEEENS4_23SM90_TMA_LOAD_MULTICASTENS4_14ComposedLayoutINS4_7SwizzleILi1ELi4ELi3EEENS4_18smem_ptr_flag_bitsILi8EEENST_INS5_IJNSA_ILi8EEESH_EEENS5_IJSH_SB_EEEEEEEvNS4_8identityENS4_13SM90_TMA_LOADES1B_vS1C_EENS_8epilogue10collective6detail29Sm90TmaWarpSpecializedAdapterINS1G_15DefaultEpilogueISJ_SK_SK_NS1F_6thread17LinearCombinationISJ_Li1EffLNS1K_9ScaleType4KindE0ELNS_15FloatRoundStyleE2ESJ_EENS1_15EpilogueDefaultEEEEEvvEEEEvNT_6ParamsE,"ax",@progbits
	.align	128
.text._ZN7cutlass13device_kernelINS_4gemm6kernel13GemmUniversalIN4cute5tupleIJiiiiEEENS1_10collective13CollectiveMmaINS1_37MainloopSm90TmaGmmaWarpSpecializedFP8ILi14ENS5_IJNS4_1CILi1EEENSA_ILi2EEESB_EEENS1_35KernelTmaWarpSpecializedCooperativeEEENS5_IJNSA_ILi256EEESG_NSA_ILi32EEEEEENS_12float_e5m2_tENS5_IJlSB_lEEESJ_SK_NS4_8TiledMMAINS4_8MMA_AtomIJNS4_4SM904GMMA31MMA_64x256x32_F32E5M2E5M2_SS_TNILNSO_7ScaleInE1ELSQ_1EEEEEENS4_6LayoutINS5_IJSC_SB_SB_EEENS5_IJSB_NSA_ILi0EEESV_EEEEENS5_IJNS4_10UnderscoreESY_SY_EEEEENS4_23SM90_TMA_LOAD_MULTICASTENS4_14ComposedLayoutINS4_7SwizzleILi1ELi4ELi3EEENS4_18smem_ptr_flag_bitsILi8EEENST_INS5_IJNSA_ILi8EEESH_EEENS5_IJSH_SB_EEEEEEEvNS4_8identityENS4_13SM90_TMA_LOADES1B_vS1C_EENS_8epilogue10collective6detail29Sm90TmaWarpSpecializedAdapterINS1G_15DefaultEpilogueISJ_SK_SK_NS1F_6thread17LinearCombinationISJ_Li1EffLNS1K_9ScaleType4KindE0ELNS_15FloatRoundStyleE2ESJ_EENS1_15EpilogueDefaultEEEEEvvEEEEvNT_6ParamsE:
        .type           _ZN7cutlass13device_kernelINS_4gemm6kernel13GemmUniversalIN4cute5tupleIJiiiiEEENS1_10collective13CollectiveMmaINS1_37MainloopSm90TmaGmmaWarpSpecializedFP8ILi14ENS5_IJNS4_1CILi1EEENSA_ILi2EEESB_EEENS1_35KernelTmaWarpSpecializedCooperativeEEENS5_IJNSA_ILi256EEESG_NSA_ILi32EEEEEENS_12float_e5m2_tENS5_IJlSB_lEEESJ_SK_NS4_8TiledMMAINS4_8MMA_AtomIJNS4_4SM904GMMA31MMA_64x256x32_F32E5M2E5M2_SS_TNILNSO_7ScaleInE1ELSQ_1EEEEEENS4_6LayoutINS5_IJSC_SB_SB_EEENS5_IJSB_NSA_ILi0EEESV_EEEEENS5_IJNS4_10UnderscoreESY_SY_EEEEENS4_23SM90_TMA_LOAD_MULTICASTENS4_14ComposedLayoutINS4_7SwizzleILi1ELi4ELi3EEENS4_18smem_ptr_flag_bitsILi8EEENST_INS5_IJNSA_ILi8EEESH_EEENS5_IJSH_SB_EEEEEEEvNS4_8identityENS4_13SM90_TMA_LOADES1B_vS1C_EENS_8epilogue10collective6detail29Sm90TmaWarpSpecializedAdapterINS1G_15DefaultEpilogueISJ_SK_SK_NS1F_6thread17LinearCombinationISJ_Li1EffLNS1K_9ScaleType4KindE0ELNS_15FloatRoundStyleE2ESJ_EENS1_15EpilogueDefaultEEEEEvvEEEEvNT_6ParamsE,@function
        .size           _ZN7cutlass13device_kernelINS_4gemm6kernel13GemmUniversalIN4cute5tupleIJiiiiEEENS1_10collective13CollectiveMmaINS1_37MainloopSm90TmaGmmaWarpSpecializedFP8ILi14ENS5_IJNS4_1CILi1EEENSA_ILi2EEESB_EEENS1_35KernelTmaWarpSpecializedCooperativeEEENS5_IJNSA_ILi256EEESG_NSA_ILi32EEEEEENS_12float_e5m2_tENS5_IJlSB_lEEESJ_SK_NS4_8TiledMMAINS4_8MMA_AtomIJNS4_4SM904GMMA31MMA_64x256x32_F32E5M2E5M2_SS_TNILNSO_7ScaleInE1ELSQ_1EEEEEENS4_6LayoutINS5_IJSC_SB_SB_EEENS5_IJSB_NSA_ILi0EEESV_EEEEENS5_IJNS4_10UnderscoreESY_SY_EEEEENS4_23SM90_TMA_LOAD_MULTICASTENS4_14ComposedLayoutINS4_7SwizzleILi1ELi4ELi3EEENS4_18smem_ptr_flag_bitsILi8EEENST_INS5_IJNSA_ILi8EEESH_EEENS5_IJSH_SB_EEEEEEEvNS4_8identityENS4_13SM90_TMA_LOADES1B_vS1C_EENS_8epilogue10collective6detail29Sm90TmaWarpSpecializedAdapterINS1G_15DefaultEpilogueISJ_SK_SK_NS1F_6thread17LinearCombinationISJ_Li1EffLNS1K_9ScaleType4KindE0ELNS_15FloatRoundStyleE2ESJ_EENS1_15EpilogueDefaultEEEEEvvEEEEvNT_6ParamsE,(.L_x_611 - _ZN7cutlass13device_kernelINS_4gemm6kernel13GemmUniversalIN4cute5tupleIJiiiiEEENS1_10collective13CollectiveMmaINS1_37MainloopSm90TmaGmmaWarpSpecializedFP8ILi14ENS5_IJNS4_1CILi1EEENSA_ILi2EEESB_EEENS1_35KernelTmaWarpSpecializedCooperativeEEENS5_IJNSA_ILi256EEESG_NSA_ILi32EEEEEENS_12float_e5m2_tENS5_IJlSB_lEEESJ_SK_NS4_8TiledMMAINS4_8MMA_AtomIJNS4_4SM904GMMA31MMA_64x256x32_F32E5M2E5M2_SS_TNILNSO_7ScaleInE1ELSQ_1EEEEEENS4_6LayoutINS5_IJSC_SB_SB_EEENS5_IJSB_NSA_ILi0EEESV_EEEEENS5_IJNS4_10UnderscoreESY_SY_EEEEENS4_23SM90_TMA_LOAD_MULTICASTENS4_14ComposedLayoutINS4_7SwizzleILi1ELi4ELi3EEENS4_18smem_ptr_flag_bitsILi8EEENST_INS5_IJNSA_ILi8EEESH_EEENS5_IJSH_SB_EEEEEEEvNS4_8identityENS4_13SM90_TMA_LOADES1B_vS1C_EENS_8epilogue10collective6detail29Sm90TmaWarpSpecializedAdapterINS1G_15DefaultEpilogueISJ_SK_SK_NS1F_6thread17LinearCombinationISJ_Li1EffLNS1K_9ScaleType4KindE0ELNS_15FloatRoundStyleE2ESJ_EENS1_15EpilogueDefaultEEEEEvvEEEEvNT_6ParamsE)
        .other          _ZN7cutlass13device_kernelINS_4gemm6kernel13GemmUniversalIN4cute5tupleIJiiiiEEENS1_10collective13CollectiveMmaINS1_37MainloopSm90TmaGmmaWarpSpecializedFP8ILi14ENS5_IJNS4_1CILi1EEENSA_ILi2EEESB_EEENS1_35KernelTmaWarpSpecializedCooperativeEEENS5_IJNSA_ILi256EEESG_NSA_ILi32EEEEEENS_12float_e5m2_tENS5_IJlSB_lEEESJ_SK_NS4_8TiledMMAINS4_8MMA_AtomIJNS4_4SM904GMMA31MMA_64x256x32_F32E5M2E5M2_SS_TNILNSO_7ScaleInE1ELSQ_1EEEEEENS4_6LayoutINS5_IJSC_SB_SB_EEENS5_IJSB_NSA_ILi0EEESV_EEEEENS5_IJNS4_10UnderscoreESY_SY_EEEEENS4_23SM90_TMA_LOAD_MULTICASTENS4_14ComposedLayoutINS4_7SwizzleILi1ELi4ELi3EEENS4_18smem_ptr_flag_bitsILi8EEENST_INS5_IJNSA_ILi8EEESH_EEENS5_IJSH_SB_EEEEEEEvNS4_8identityENS4_13SM90_TMA_LOADES1B_vS1C_EENS_8epilogue10collective6detail29Sm90TmaWarpSpecializedAdapterINS1G_15DefaultEpilogueISJ_SK_SK_NS1F_6thread17LinearCombinationISJ_Li1EffLNS1K_9ScaleType4KindE0ELNS_15FloatRoundStyleE2ESJ_EENS1_15EpilogueDefaultEEEEEvvEEEEvNT_6ParamsE,@"STO_CUDA_ENTRY STV_DEFAULT"
_ZN7cutlass13device_kernelINS_4gemm6kernel13GemmUniversalIN4cute5tupleIJiiiiEEENS1_10collective13CollectiveMmaINS1_37MainloopSm90TmaGmmaWarpSpecializedFP8ILi14ENS5_IJNS4_1CILi1EEENSA_ILi2EEESB_EEENS1_35KernelTmaWarpSpecializedCooperativeEEENS5_IJNSA_ILi256EEESG_NSA_ILi32EEEEEENS_12float_e5m2_tENS5_IJlSB_lEEESJ_SK_NS4_8TiledMMAINS4_8MMA_AtomIJNS4_4SM904GMMA31MMA_64x256x32_F32E5M2E5M2_SS_TNILNSO_7ScaleInE1ELSQ_1EEEEEENS4_6LayoutINS5_IJSC_SB_SB_EEENS5_IJSB_NSA_ILi0EEESV_EEEEENS5_IJNS4_10UnderscoreESY_SY_EEEEENS4_23SM90_TMA_LOAD_MULTICASTENS4_14ComposedLayoutINS4_7SwizzleILi1ELi4ELi3EEENS4_18smem_ptr_flag_bitsILi8EEENST_INS5_IJNSA_ILi8EEESH_EEENS5_IJSH_SB_EEEEEEEvNS4_8identityENS4_13SM90_TMA_LOADES1B_vS1C_EENS_8epilogue10collective6detail29Sm90TmaWarpSpecializedAdapterINS1G_15DefaultEpilogueISJ_SK_SK_NS1F_6thread17LinearCombinationISJ_Li1EffLNS1K_9ScaleType4KindE0ELNS_15FloatRoundStyleE2ESJ_EENS1_15EpilogueDefaultEEEEEvvEEEEvNT_6ParamsE:
[----:B------:R-:W0:Y:S02]  /*0000*/  LDC R1, c[0x0][0x28] ;  /* 0x00000a00ff017b82 */ /* 0x000e240000000800 */
[----:B0-----:R-:W-:Y:S01]  /*0010*/  VIADD R1, R1, 0xfffff988 ;  /* 0xfffff98801017836 */ /* 0x001fe20000000000 */
[----:B------:R-:W0:Y:S01]  /*0020*/  S2R R5, SR_TID.X ;  /* 0x0000000000057919 */ /* 0x000e220000002100 */
[----:B------:R-:W-:Y:S01]  /*0030*/  ELECT P0, URZ, PT ;  /* 0x00000000003f782f */ /* 0x000fe20003800000 */
[----:B------:R-:W-:Y:S01]  /*0040*/  BSSY B0, `(.L_x_0) ;  /* 0x0000015000007945 */ /* 0x000fe20003800000 */
[--C-:B0-----:R-:W-:Y:S02]  /*0050*/  SHF.R.U32.HI R0, RZ, 0x5, R5.reuse ;  /* 0x00000005ff007819 */ /* 0x101fe40000011605 */
[----:B------:R-:W-:-:S03]  /*0060*/  SHF.R.U32.HI R2, RZ, 0x7, R5 ;  /* 0x00000007ff027819 */ /* 0x000fc60000011605 */
[----:B------:R-:W0:Y:S04]  /*0070*/  SHFL.IDX PT, R3, R0, RZ, 0x1f ;  /* 0x00001fff00037589 */ /* 0x000e2800000e0000 */
[----:B------:R-:W1:Y:S01]  /*0080*/  SHFL.IDX PT, R2, R2, RZ, 0x1f ;  /* 0x00001fff02027589 */ /* 0x000e6200000e0000 */
[----:B0-----:R-:W-:Y:S02]  /*0090*/  R2UR UR4, R3 ;  /* 0x00000000030472ca */ /* 0x001fe400000e0000 */
[----:B-1----:R-:W-:-:S11]  /*00a0*/  R2UR UR6, R2 ;  /* 0x00000000020672ca */ /* 0x002fd600000e0000 */
[----:B------:R-:W-:Y:S02]  /*00b0*/  USHF.R.S32.HI UR5, URZ, 0x1f, UR4 ;  /* 0x0000001f3f057899 */ /* 0x000fe40008011404 */
[----:B------:R-:W-:Y:S02]  /*00c0*/  ISETP.NE.OR P0, PT, RZ, UR4, !P0 ;  /* 0x00000004ff007c0c */ /* 0x000fe4000c705670 */
[----:B------:R-:W-:-:S04]  /*00d0*/  ULEA.HI UR5, UR5, UR4, URZ, 0x2 ;  /* 0x0000000405057291 */ /* 0x000fc8000f8f103f */
[----:B------:R-:W-:-:S04]  /*00e0*/  ULOP3.LUT UR5, UR5, 0xfffffffc, URZ, 0xc0, !UPT ;  /* 0xfffffffc05057892 */ /* 0x000fc8000f8ec03f */
[----:B------:R-:W-:-:S03]  /*00f0*/  UIADD3 UR8, UR4, -UR5, URZ ;  /* 0x8000000504087290 */ /* 0x000fc6000fffe03f */
[----:B------:R-:W-:Y:S09]  /*0100*/  @P0 BRA `(.L_x_1) ;  /* 0x0000000000200947 */ /* 0x000ff20003800000 */
[----:B------:R-:W-:Y:S02]  /*0110*/  ULDC.64 UR4, c[0x0][0x198] ;  /* 0x0000660000047ab9 */ /* 0x000fe40000000a00 */
[----:B------:R-:W-:Y:S02]  /*0120*/  UIADD3 UR10, UP0, UR4, 0xf0, URZ ;  /* 0x000000f0040a7890 */ /* 0x000fe4000ff1e03f */
[----:B------:R-:W-:Y:S02]  /*0130*/  UIADD3 UR4, UP1, UR4, 0x1f0, URZ ;  /* 0x000001f004047890 */ /* 0x000fe4000ff3e03f */
[----:B------:R-:W-:Y:S02]  /*0140*/  UIADD3.X UR11, URZ, UR5, URZ, UP0, !UPT ;  /* 0x000000053f0b7290 */ /* 0x000fe400087fe43f */
[----:B------:R-:W-:-:S07]  /*0150*/  UIADD3.X UR5, URZ, UR5, URZ, UP1, !UPT ;  /* 0x000000053f057290 */ /* 0x000fce0008ffe43f */
[----:B------:R0:W-:Y:S02]  /*0160*/  UTMACCTL.PF [UR10] ;  /* 0x000000000a0079b9 */ /* 0x0001e40008040000 */
[----:B------:R0:W-:Y:S02]  /*0170*/  UTMACCTL.PF [UR4] ;  /* 0x00000000040079b9 */ /* 0x0001e40008040000 */
[----:B0-----:R-:W-:Y:S01]  /*0180*/  NOP ;  /* 0x0000000000007918 */ /* 0x001fe20000000000 */
.L_x_1:
[----:B------:R-:W-:Y:S05]  /*0190*/  BSYNC B0 ;  /* 0x0000000000007941 */ /* 0x000fea0003800000 */
.L_x_0:
[----:B------:R-:W0:Y:S01]  /*01a0*/  SHFL.IDX PT, R3, R0, RZ, 0x1f ;  /* 0x00001fff00037589 */ /* 0x000e2200000e0000 */
[----:B------:R-:W-:Y:S01]  /*01b0*/  UISETP.NE.AND UP0, UPT, UR8, 0x3, UPT ;  /* 0x000000030800788c */ /* 0x000fe2000bf05270 */
[----:B------:R-:W-:Y:S01]  /*01c0*/  ISETP.NE.AND P2, PT, RZ, UR6, PT ;  /* 0x00000006ff007c0c */ /* 0x000fe2000bf45270 */
[----:B------:R-:W-:Y:S02]  /*01d0*/  UIADD3 UR10, UR6, -0x1, URZ ;  /* 0xffffffff060a7890 */ /* 0x000fe4000fffe03f */
[----:B------:R-:W-:Y:S02]  /*01e0*/  UISETP.EQ.OR UP0, UPT, UR8, URZ, !UP0 ;  /* 0x0000003f0800728c */ /* 0x000fe4000c702670 */
[----:B------:R-:W-:Y:S02]  /*01f0*/  UISETP.GE.U32.AND UP1, UPT, UR10, 0x2, UPT ;  /* 0x000000020a00788c */ /* 0x000fe4000bf26070 */
[----:B------:R-:W-:-:S04]  /*0200*/  UISETP.EQ.AND UP0, UPT, UR6, URZ, UP0 ;  /* 0x0000003f0600728c */ /* 0x000fc80008702270 */
[----:B------:R-:W-:-:S04]  /*0210*/  USEL UR13, URZ, 0x1, !UP0 ;  /* 0x000000013f0d7887 */ /* 0x000fc8000c000000 */
[----:B------:R-:W-:Y:S01]  /*0220*/  USEL UR13, UR13, 0x2, UP1 ;  /* 0x000000020d0d7887 */ /* 0x000fe20008800000 */
[----:B0-----:R-:W-:-:S13]  /*0230*/  ISETP.NE.AND P0, PT, R3, RZ, PT ;  /* 0x000000ff0300720c */ /* 0x001fda0003f05270 */
[----:B------:R-:W-:Y:S05]  /*0240*/  @P0 BRA `(.L_x_2) ;  /* 0x0000000000b40947 */ /* 0x000fea0003800000 */
[----:B------:R-:W-:Y:S01]  /*0250*/  ELECT P0, URZ, PT ;  /* 0x00000000003f782f */ /* 0x000fe20003800000 */
[----:B------:R-:W-:-:S12]  /*0260*/  BSSY B0, `(.L_x_2) ;  /* 0x000002b000007945 */ /* 0x000fd80003800000 */
[----:B------:R-:W-:Y:S05]  /*0270*/  @!P0 BRA `(.L_x_3) ;  /* 0x0000000000a48947 */ /* 0x000fea0003800000 */
[----:B------:R-:W0:Y:S01]  /*0280*/  S2UR UR9, SR_CgaCtaId ;  /* 0x00000000000979c3 */ /* 0x000e220000008800 */
[----:B------:R-:W-:Y:S01]  /*0290*/  UMOV UR4, 0x400 ;  /* 0x0000040000047882 */ /* 0x000fe20000000000 */
[----:B------:R-:W-:Y:S01]  /*02a0*/  UMOV UR5, 0x1 ;  /* 0x0000000100057882 */ /* 0x000fe20000000000 */
[----:B------:R-:W-:Y:S02]  /*02b0*/  UMOV UR6, 0x4 ;  /* 0x0000000400067882 */ /* 0x000fe40000000000 */
[----:B------:R-:W-:-:S04]  /*02c0*/  UIADD3 UR6, -UR6, 0x100000, URZ ;  /* 0x0010000006067890 */ /* 0x000fc8000fffe13f */
[----:B------:R-:W-:Y:S02]  /*02d0*/  USHF.L.U32 UR7, UR6, 0xb, URZ ;  /* 0x0000000b06077899 */ /* 0x000fe4000800063f */
[----:B------:R-:W-:Y:S02]  /*02e0*/  USHF.L.U32 UR6, UR6, 0x1, URZ ;  /* 0x0000000106067899 */ /* 0x000fe4000800063f */
[----:B0-----:R-:W-:Y:S02]  /*02f0*/  ULEA UR9, UR9, UR4, 0x18 ;  /* 0x0000000409097291 */ /* 0x001fe4000f8ec03f */
[----:B------:R-:W-:-:S04]  /*0300*/  UIADD3 UR4, -UR5, 0x100000, URZ ;  /* 0x0010000005047890 */ /* 0x000fc8000fffe13f */
[----:B------:R-:W-:Y:S02]  /*0310*/  USHF.L.U32 UR5, UR4, 0xb, URZ ;  /* 0x0000000b04057899 */ /* 0x000fe4000800063f */
[----:B------:R-:W-:Y:S01]  /*0320*/  USHF.L.U32 UR4, UR4, 0x1, URZ ;  /* 0x0000000104047899 */ /* 0x000fe2000800063f */
[----:B------:R-:W0:Y:S11]  /*0330*/  FENCE.VIEW.ASYNC.S ;  /* 0x00000000000073c6 */ /* 0x000e360000000000 */
[----:B0-----:R0:W1:Y:S01]  /*0340*/  SYNCS.EXCH.64 URZ, [UR9], UR4 ;  /* 0x00000004093f75b2 */ /* 0x0010620008000100 */
[----:B------:R0:W2:Y:S01]  /*0350*/  SYNCS.EXCH.64 URZ, [UR9+0x70], UR6 ;  /* 0x00007006093f75b2 */ /* 0x0000a20008000100 */
[----:B------:R0:W3:Y:S01]  /*0360*/  SYNCS.EXCH.64 URZ, [UR9+0x8], UR4 ;  /* 0x00000804093f75b2 */ /* 0x0000e20008000100 */
[----:B------:R0:W4:Y:S01]  /*0370*/  SYNCS.EXCH.64 URZ, [UR9+0x78], UR6 ;  /* 0x00007806093f75b2 */ /* 0x0001220008000100 */
[----:B------:R0:W0:Y:S01]  /*0380*/  SYNCS.EXCH.64 URZ, [UR9+0x10], UR4 ;  /* 0x00001004093f75b2 */ /* 0x0000220008000100 */
        /* <DEDUP_REMOVED lines=23> */
[----:B-1234-:R-:W-:Y:S01]  /*0500*/  NOP ;  /* 0x0000000000007918 */ /* 0x01efe20000000000 */
.L_x_3:
[----:B0-----:R-:W-:Y:S05]  /*0510*/  BSYNC B0 ;  /* 0x0000000000007941 */ /* 0x001fea0003800000 */
.L_x_2:
[----:B------:R-:W-:Y:S01]  /*0520*/  SHF.R.S32.HI R4, RZ, 0x1f, R5 ;  /* 0x0000001fff047819 */ /* 0x000fe20000011405 */
[----:B------:R-:W0:Y:S01]  /*0530*/  SHFL.IDX PT, R0, R0, RZ, 0x1f ;  /* 0x00001fff00007589 */ /* 0x000e2200000e0000 */
[----:B------:R-:W-:Y:S01]  /*0540*/  ELECT P0, URZ, PT ;  /* 0x00000000003f782f */ /* 0x000fe20003800000 */
[----:B------:R-:W1:Y:S01]  /*0550*/  S2UR UR9, SR_CTAID.X ;  /* 0x00000000000979c3 */ /* 0x000e620000002500 */
[----:B------:R-:W-:Y:S01]  /*0560*/  LEA.HI R4, R4, R5, RZ, 0x7 ;  /* 0x0000000504047211 */ /* 0x000fe200078f38ff */
[----:B------:R-:W2:Y:S01]  /*0570*/  S2R R2, SR_CTAID.Y ;  /* 0x0000000000027919 */ /* 0x000ea20000002600 */
[----:B------:R-:W-:Y:S01]  /*0580*/  SHF.R.S32.HI R6, RZ, 0x1f, R3 ;  /* 0x0000001fff067819 */ /* 0x000fe20000011403 */
[----:B------:R-:W-:Y:S01]  /*0590*/  ULDC UR4, c[0x0][0x154] ;  /* 0x0000550000047ab9 */ /* 0x000fe20000000800 */
[----:B------:R-:W-:Y:S01]  /*05a0*/  LOP3.LUT R4, R4, 0xffffff80, RZ, 0xc0, !PT ;  /* 0xffffff8004047812 */ /* 0x000fe200078ec0ff */
[----:B------:R-:W-:Y:S01]  /*05b0*/  NOP ;  /* 0x0000000000007918 */ /* 0x000fe20000000000 */
[----:B------:R-:W-:Y:S01]  /*05c0*/  LEA.HI R6, R6, R3, RZ, 0x2 ;  /* 0x0000000306067211 */ /* 0x000fe200078f10ff */
[----:B------:R-:W3:Y:S01]  /*05d0*/  LDC R13, c[0x0][0x148] ;  /* 0x00005200ff0d7b82 */ /* 0x000ee20000000800 */
[----:B------:R-:W-:Y:S01]  /*05e0*/  NOP ;  /* 0x0000000000007918 */ /* 0x000fe20000000000 */
[----:B------:R-:W-:Y:S01]  /*05f0*/  IMAD.IADD R4, R5, 0x1, -R4 ;  /* 0x0000000105047824 */ /* 0x000fe200078e0a04 */
[----:B------:R-:W-:-:S04]  /*0600*/  LOP3.LUT R6, R6, 0x3ffffffc, RZ, 0xc0, !PT ;  /* 0x3ffffffc06067812 */ /* 0x000fc800078ec0ff */
[----:B------:R-:W-:Y:S01]  /*0610*/  SHF.R.S32.HI R5, RZ, 0x1f, R4 ;  /* 0x0000001fff057819 */ /* 0x000fe20000011404 */
[----:B------:R-:W-:Y:S01]  /*0620*/  IMAD.IADD R6, R3, 0x1, -R6 ;  /* 0x0000000103067824 */ /* 0x000fe200078e0a06 */
[----:B------:R-:W4:Y:S02]  /*0630*/  LDC R8, c[0x0][0x144] ;  /* 0x00005100ff087b82 */ /* 0x000f240000000800 */
[----:B------:R-:W-:Y:S02]  /*0640*/  LEA.HI R5, R5, R4, RZ, 0x3 ;  /* 0x0000000405057211 */ /* 0x000fe400078f18ff */
[----:B0-----:R-:W-:Y:S02]  /*0650*/  ISETP.NE.OR P0, PT, R0, RZ, !P0 ;  /* 0x000000ff0000720c */ /* 0x001fe40004705670 */
[--C-:B------:R-:W-:Y:S02]  /*0660*/  SHF.R.S32.HI R0, RZ, 0x3, R5.reuse ;  /* 0x00000003ff007819 */ /* 0x100fe40000011405 */
[----:B------:R-:W-:-:S04]  /*0670*/  SHF.R.S32.HI R5, RZ, 0x1f, R5 ;  /* 0x0000001fff057819 */ /* 0x000fc80000011405 */
[----:B------:R-:W-:-:S04]  /*0680*/  LEA.HI R5, R5, R0, RZ, 0x2 ;  /* 0x0000000005057211 */ /* 0x000fc800078f10ff */
[----:B------:R-:W-:Y:S01]  /*0690*/  LOP3.LUT R5, R5, 0xfffffffc, RZ, 0xc0, !PT ;  /* 0xfffffffc05057812 */ /* 0x000fe200078ec0ff */
[----:B------:R-:W-:Y:S01]  /*06a0*/  VOTEU.ALL UP0, P0 ;  /* 0x00000000003f7886 */ /* 0x000fe20000000000 */
[----:B--2---:R-:W-:Y:S01]  /*06b0*/  I2FP.F32.U32 R7, R2 ;  /* 0x0000000200077245 */ /* 0x004fe20000201000 */
[----:B------:R-:W-:Y:S02]  /*06c0*/  VOTEU.ALL UP1, P0 ;  /* 0x00000000003f7886 */ /* 0x000fe40000020000 */
[----:B------:R-:W-:Y:S01]  /*06d0*/  IMAD.IADD R5, R0, 0x1, -R5 ;  /* 0x0000000100057824 */ /* 0x000fe200078e0a05 */
[----:B------:R-:W0:Y:S01]  /*06e0*/  @!UP0 S2UR UR7, SR_CgaCtaId ;  /* 0x00000000000789c3 */ /* 0x000e220000008800 */
[----:B-1----:R-:W-:Y:S01]  /*06f0*/  I2FP.F32.U32 R0, UR9 ;  /* 0x0000000900007c45 */ /* 0x002fe20008201000 */
[----:B------:R-:W-:Y:S01]  /*0700*/  FMUL R9, R7, UR4 ;  /* 0x0000000407097c20 */ /* 0x000fe20008400000 */
[----:B------:R-:W-:Y:S01]  /*0710*/  IMAD R5, R6, 0x4, R5 ;  /* 0x0000000406057824 */ /* 0x000fe200078e0205 */
[----:B------:R-:W-:Y:S01]  /*0720*/  ULDC UR4, c[0x0][0x150] ;  /* 0x0000540000047ab9 */ /* 0x000fe20000000800 */
[----:B------:R-:W-:Y:S01]  /*0730*/  @!UP0 UMOV UR6, 0x400 ;  /* 0x0000040000068882 */ /* 0x000fe20000000000 */
[----:B------:R-:W-:Y:S01]  /*0740*/  FMUL R7, R0, UR4 ;  /* 0x0000000400077c20 */ /* 0x000fe20008400000 */
[----:B------:R-:W-:Y:S01]  /*0750*/  IMAD.SHL.U32 R0, R5, 0x4, RZ ;  /* 0x0000000405007824 */ /* 0x000fe200078e00ff */
[----:B------:R-:W1:Y:S01]  /*0760*/  LDC R6, c[0x0][0x140] ;  /* 0x00005000ff067b82 */ /* 0x000e620000000800 */
[----:B------:R-:W2:Y:S01]  /*0770*/  F2I.U32.TRUNC.NTZ R9, R9 ;  /* 0x0000000900097305 */ /* 0x000ea2000020f000 */
[----:B------:R-:W-:-:S02]  /*0780*/  UMOV UR4, 0x20 ;  /* 0x0000002000047882 */ /* 0x000fc40000000000 */
[----:B------:R-:W-:Y:S01]  /*0790*/  LOP3.LUT R11, R5, 0xc, R0, 0x78, !PT ;  /* 0x0000000c050b7812 */ /* 0x000fe200078e7800 */
[----:B------:R-:W-:-:S04]  /*07a0*/  @!UP0 UIADD3 UR4, -UR4, 0x100000, URZ ;  /* 0x0010000004048890 */ /* 0x000fc8000fffe13f */
[----:B------:R-:W-:Y:S02]  /*07b0*/  @!UP0 USHF.L.U32 UR5, UR4, 0xb, URZ ;  /* 0x0000000b04058899 */ /* 0x000fe4000800063f */
[----:B------:R-:W-:Y:S01]  /*07c0*/  @!UP0 USHF.L.U32 UR4, UR4, 0x1, URZ ;  /* 0x0000000104048899 */ /* 0x000fe2000800063f */
[----:B------:R-:W5:Y:S01]  /*07d0*/  F2I.U32.TRUNC.NTZ R7, R7 ;  /* 0x0000000700077305 */ /* 0x000f62000020f000 */
[----:B------:R1:W-:Y:S01]  /*07e0*/  STL [R1+0x458], R11 ;  /* 0x0004580b01007387 */ /* 0x0003e20000100800 */
[----:B--2---:R-:W-:Y:S01]  /*07f0*/  IMAD.MOV R14, RZ, RZ, -R9 ;  /* 0x000000ffff0e7224 */ /* 0x004fe200078e0a09 */
[----:B0-----:R-:W-:Y:S01]  /*0800*/  @!UP0 ULEA UR6, UR7, UR6, 0x18 ;  /* 0x0000000607068291 */ /* 0x001fe2000f8ec03f */
[----:B------:R-:W-:Y:S02]  /*0810*/  VOTEU.ALL UP0, P0 ;  /* 0x00000000003f7886 */ /* 0x000fe40000000000 */
[----:B---3--:R-:W-:Y:S01]  /*0820*/  IMAD R0, R13, R14, R2 ;  /* 0x0000000e0d007224 */ /* 0x008fe200078e0202 */
[----:B------:R-:W-:-:S02]  /*0830*/  LOP3.LUT P0, RZ, R4, 0x7, RZ, 0xc0, !PT ;  /* 0x0000000704ff7812 */ /* 0x000fc4000780c0ff */
[----:B-1----:R-:W-:Y:S01]  /*0840*/  ISETP.EQ.U32.AND P3, PT, R6, 0x1, PT ;  /* 0x000000010600780c */ /* 0x002fe20003f62070 */
[----:B-----5:R-:W-:Y:S01]  /*0850*/  IMAD.MOV R7, RZ, RZ, -R7 ;  /* 0x000000ffff077224 */ /* 0x020fe200078e0a07 */
[----:B------:R-:W-:Y:S02]  /*0860*/  ISETP.NE.AND P1, PT, R0, R11, PT ;  /* 0x0000000b0000720c */ /* 0x000fe40003f25270 */
[----:B------:R-:W-:Y:S01]  /*0870*/  ISETP.LT.U32.AND P0, PT, R11, 0x2, !P0 ;  /* 0x000000020b00780c */ /* 0x000fe20004701070 */
[----:B----4-:R-:W-:Y:S01]  /*0880*/  IMAD R10, R8, R7, UR9 ;  /* 0x00000009080a7e24 */ /* 0x010fe2000f8e0207 */
[----:B------:R-:W0:Y:S02]  /*0890*/  FENCE.VIEW.ASYNC.S ;  /* 0x00000000000073c6 */ /* 0x000e240000000000 */
[----:B0-----:R0:W1:Y:S02]  /*08a0*/  @!UP0 SYNCS.EXCH.64 URZ, [UR6+0xf0], UR4 ;  /* 0x0000f004063f85b2 */ /* 0x0010640008000100 */
[----:B------:R-:W-:-:S04]  /*08b0*/  ISETP.EQ.OR P1, PT, R10, RZ, !P1 ;  /* 0x000000ff0a00720c */ /* 0x000fc80004f22670 */
[----:B------:R-:W-:Y:S01]  /*08c0*/  PLOP3.LUT P0, PT, P0, P1, PT, 0x80, 0x0 ;  /* 0x000000000000781c */ /* 0x000fe20000703070 */
[----:B------:R0:W2:Y:S01]  /*08d0*/  @!UP1 SYNCS.EXCH.64 URZ, [UR6+0xf8], UR4 ;  /* 0x0000f804063f95b2 */ /* 0x0000a20008000100 */
[----:B------:R-:W-:Y:S01]  /*08e0*/  NOP ;  /* 0x0000000000007918 */ /* 0x000fe20000000000 */
[----:B------:R-:W-:Y:S10]  /*08f0*/  @!P3 BRA `(.L_x_4) ;  /* 0x000000000008b947 */ /* 0x000ff40003800000 */
[----:B-12---:R-:W-:Y:S01]  /*0900*/  UCGABAR_ARV ;  /* 0x00000000000079c7 */ /* 0x006fe20008000000 */
[----:B------:R-:W-:Y:S05]  /*0910*/  BRA `(.L_x_5) ;  /* 0x0000000000047947 */ /* 0x000fea0003800000 */
.L_x_4:
[----:B-12---:R-:W-:Y:S01]  /*0920*/  NOP ;  /* 0x0000000000007918 */ /* 0x006fe20000000000 */
.L_x_5:
[----:B------:R-:W1:Y:S01]  /*0930*/  LDC R0, c[0x0][0x65c] ;  /* 0x00019700ff007b82 */ /* 0x000e620000000800 */
[----:B------:R-:W-:Y:S02]  /*0940*/  IMAD.U32 R4, RZ, RZ, UR9 ;  /* 0x00000009ff047e24 */ /* 0x000fe4000f8e00ff */
[----:B------:R-:W-:Y:S01]  /*0950*/  IMAD.MOV.U32 R5, RZ, RZ, RZ ;  /* 0x000000ffff057224 */ /* 0x000fe200078e00ff */
[----:B-1----:R-:W-:-:S13]  /*0960*/  ISETP.NE.AND P4, PT, R0, 0x1, PT ;  /* 0x000000010000780c */ /* 0x002fda0003f85270 */
[----:B------:R-:W1:Y:S01]  /*0970*/  @P4 LDC R7, c[0x0][0x10] ;  /* 0x00000400ff074b82 */ /* 0x000e620000000800 */
[----:B------:R-:W-:Y:S02]  /*0980*/  @P4 IMAD.MOV.U32 R3, RZ, RZ, RZ ;  /* 0x000000ffff034224 */ /* 0x000fe400078e00ff */
[----:B------:R-:W-:-:S05]  /*0990*/  @P4 IMAD.MOV.U32 R11, RZ, RZ, RZ ;  /* 0x000000ffff0b4224 */ /* 0x000fca00078e00ff */
[----:B------:R-:W2:Y:S01]  /*09a0*/  @!P4 LDC R9, c[0x0][0xc] ;  /* 0x00000300ff09cb82 */ /* 0x000ea20000000800 */
[----:B-1----:R-:W-:-:S04]  /*09b0*/  @P4 IMAD.WIDE.U32 R6, R7, UR9, R2 ;  /* 0x0000000907064c25 */ /* 0x002fc8000f8e0002 */
[----:B------:R-:W-:Y:S02]  /*09c0*/  @P4 IMAD.MOV.U32 R8, RZ, RZ, R6 ;  /* 0x000000ffff084224 */ /* 0x000fe400078e0006 */
[----:B------:R-:W-:Y:S02]  /*09d0*/  @P4 IMAD.IADD R15, R7, 0x1, R11 ;  /* 0x00000001070f4824 */ /* 0x000fe400078e020b */
[----:B--2---:R-:W-:-:S04]  /*09e0*/  @!P4 IMAD.WIDE.U32 R4, R2, R9, R4 ;  /* 0x000000090204c225 */ /* 0x004fc800078e0004 */
[----:B------:R-:W-:Y:S02]  /*09f0*/  @!P4 IMAD.MOV.U32 R8, RZ, RZ, R4 ;  /* 0x000000ffff08c224 */ /* 0x000fe400078e0004 */
[----:B------:R-:W-:-:S03]  /*0a00*/  @!P4 IMAD.MOV.U32 R15, RZ, RZ, R5 ;  /* 0x000000ffff0fc224 */ /* 0x000fc600078e0005 */
[----:B------:R1:W-:Y:S04]  /*0a10*/  STL [R1+0x460], R8 ;  /* 0x0004600801007387 */ /* 0x0003e80000100800 */
[----:B------:R1:W-:Y:S01]  /*0a20*/  STL [R1+0x45c], R15 ;  /* 0x00045c0f01007387 */ /* 0x0003e20000100800 */
[----:B------:R-:W-:Y:S05]  /*0a30*/  @!P3 BRA `(.L_x_6) ;  /* 0x00000000000cb947 */ /* 0x000fea0003800000 */
[----:B------:R-:W-:Y:S01]  /*0a40*/  UCGABAR_WAIT ;  /* 0x0000000000007dc7 */ /* 0x000fe20008000000 */
[----:B------:R-:W-:Y:S01]  /*0a50*/  CCTL.IVALL ;  /* 0x00000000ff00798f */ /* 0x000fe20002000000 */
[----:B------:R-:W-:Y:S05]  /*0a60*/  BRA `(.L_x_7) ;  /* 0x0000000000047947 */ /* 0x000fea0003800000 */
.L_x_6:
[----:B------:R-:W-:Y:S06]  /*0a70*/  BAR.SYNC.DEFER_BLOCKING 0x0 ;  /* 0x0000000000007b1d */ /* 0x000fec0000010000 */
.L_x_7:
[----:B------:R-:W-:Y:S05]  /*0a80*/  @!P2 BRA `(.L_x_8) ;  /* 0x00000214005ca947 */ /* 0x000fea0003800000 */
[----:B------:R-:W-:-:S06]  /*0a90*/  UISETP.GT.U32.AND UP0, UPT, UR10, 0x1, UPT ;  /* 0x000000010a00788c */ /* 0x000fcc000bf04070 */
[----:B------:R-:W-:-:S13]  /*0aa0*/  PLOP3.LUT P1, PT, PT, PT, UP0, 0x80, 0x0 ;  /* 0x000000000000781c */ /* 0x000fda0003f2f008 */
[----:B0-----:R-:W-:Y:S05]  /*0ab0*/  @P1 EXIT ;  /* 0x000000000000194d */ /* 0x001fea0003800000 */
[----:B------:R-:W-:Y:S01]  /*0ac0*/  IMAD.MOV.U32 R5, RZ, RZ, -0x1 ;  /* 0xffffffffff057424 */ /* 0x000fe200078e00ff */
[----:B------:R-:W-:Y:S01]  /*0ad0*/  ULDC.64 UR4, c[0x0][0x650] ;  /* 0x0001940000047ab9 */ /* 0x000fe20000000a00 */
[----:B------:R-:W-:Y:S01]  /*0ae0*/  IMAD.MOV.U32 R4, RZ, RZ, -0x1 ;  /* 0xffffffffff047424 */ /* 0x000fe200078e00ff */
[----:B------:R-:W-:Y:S01]  /*0af0*/  ISETP.GE.U32.AND P1, PT, R8, UR4, PT ;  /* 0x0000000408007c0c */ /* 0x000fe2000bf26070 */
[----:B------:R-:W-:Y:S01]  /*0b00*/  UMOV UR10, 0xffffffff ;  /* 0xffffffff000a7882 */ /* 0x000fe20000000000 */
[----:B------:R0:W-:Y:S01]  /*0b10*/  STL [R1+0x468], R5 ;  /* 0x0004680501007387 */ /* 0x0001e20000100800 */
[----:B------:R-:W-:Y:S02]  /*0b20*/  PRMT R0, RZ, 0x7610, R0 ;  /* 0x00007610ff007816 */ /* 0x000fe40000000000 */
[----:B------:R-:W-:Y:S01]  /*0b30*/  ISETP.GE.U32.AND.EX P1, PT, R15, UR5, PT, P1 ;  /* 0x000000050f007c0c */ /* 0x000fe2000bf26110 */
[----:B------:R0:W-:-:S12]  /*0b40*/  STL [R1+0x464], R4 ;  /* 0x0004640401007387 */ /* 0x0001d80000100800 */
[----:B0-----:R-:W-:Y:S05]  /*0b50*/  @P1 BRA `(.L_x_9) ;  /* 0x00000004003c1947 */ /* 0x001fea0003800000 */
[----:B------:R-:W-:Y:S01]  /*0b60*/  ULDC.64 UR14, c[0x0][0x628] ;  /* 0x00018a00000e7ab9 */ /* 0x000fe20000000a00 */
[----:B------:R-:W0:Y:S01]  /*0b70*/  LDC.64 R6, c[0x0][0x620] ;  /* 0x00018800ff067b82 */ /* 0x000e220000000a00 */
[----:B------:R-:W-:Y:S01]  /*0b80*/  ISETP.NE.U32.AND P1, PT, RZ, UR14, PT ;  /* 0x0000000eff007c0c */ /* 0x000fe2000bf25070 */
[----:B------:R-:W-:Y:S01]  /*0b90*/  ULDC UR11, c[0x0][0x630] ;  /* 0x00018c00000b7ab9 */ /* 0x000fe20000000800 */
[----:B------:R-:W-:Y:S02]  /*0ba0*/  R2UR UR4, R8 ;  /* 0x00000000080472ca */ /* 0x000fe400000e0000 */
[----:B------:R-:W-:Y:S02]  /*0bb0*/  ISETP.NE.AND.EX P1, PT, RZ, UR15, PT, P1 ;  /* 0x0000000fff007c0c */ /* 0x000fe4000bf25310 */
[----:B------:R-:W-:-:S11]  /*0bc0*/  R2UR UR5, R15 ;  /* 0x000000000f0572ca */ /* 0x000fd600000e0000 */
[----:B------:R-:W-:Y:S05]  /*0bd0*/  @!P1 BRA `(.L_x_10) ;  /* 0x0000000000309947 */ /* 0x000fea0003800000 */
[----:B------:R-:W-:Y:S01]  /*0be0*/  R2UR UR4, R8 ;  /* 0x00000000080472ca */ /* 0x000fe200000e0000 */
[----:B------:R-:W-:Y:S01]  /*0bf0*/  ULDC UR8, c[0x0][0x634] ;  /* 0x00018d0000087ab9 */ /* 0x000fe20000000800 */
[----:B------:R-:W-:-:S11]  /*0c00*/  R2UR UR10, R15 ;  /* 0x000000000f0a72ca */ /* 0x000fd600000e0000 */
[----:B------:R-:W-:-:S04]  /*0c10*/  UIADD3 UR8, UP0, UR4, UR8, URZ ;  /* 0x0000000804087290 */ /* 0x000fc8000ff1e03f */
[----:B------:R-:W-:-:S04]  /*0c20*/  UIADD3.X UR10, URZ, UR10, URZ, UP0, !UPT ;  /* 0x0000000a3f0a7290 */ /* 0x000fc800087fe43f */
[----:B------:R-:W-:-:S04]  /*0c30*/  UIMAD.WIDE.U32 UR4, UR10, UR14, URZ ;  /* 0x0000000e0a0472a5 */ /* 0x000fc8000f8e003f */
[----:B------:R-:W-:Y:S02]  /*0c40*/  UIMAD.WIDE.U32 UR6, UP0, UR8, UR15, UR4 ;  /* 0x0000000f080672a5 */ /* 0x000fe4000f800004 */
[----:B------:R-:W-:Y:S02]  /*0c50*/  UIMAD.WIDE.U32 UR4, UR8, UR14, URZ ;  /* 0x0000000e080472a5 */ /* 0x000fe4000f8e003f */
[----:B------:R-:W-:Y:S02]  /*0c60*/  UIADD3.X UR9, URZ, URZ, URZ, UP0, !UPT ;  /* 0x0000003f3f097290 */ /* 0x000fe400087fe43f */
[----:B------:R-:W-:Y:S01]  /*0c70*/  UIADD3 URZ, UP0, UR5, UR6, URZ ;  /* 0x00000006053f7290 */ /* 0x000fe2000ff1e03f */
[----:B------:R-:W-:-:S03]  /*0c80*/  UMOV UR8, UR7 ;  /* 0x0000000700087c82 */ /* 0x000fc60008000000 */
[----:B------:R-:W-:-:S12]  /*0c90*/  UIMAD.WIDE.U32.X UR4, UR10, UR15, UR8, UP0 ;  /* 0x0000000f0a0472a5 */ /* 0x000fd800080e0408 */
.L_x_10:
[----:B------:R-:W-:Y:S01]  /*0ca0*/  USHF.R.U64 UR10, UR4, UR11, UR5 ;  /* 0x0000000b040a7299 */ /* 0x000fe20008001205 */
[----:B------:R-:W2:Y:S01]  /*0cb0*/  LDC.64 R22, c[0x0][0x640] ;  /* 0x00019000ff167b82 */ /* 0x000ea20000000a00 */
[----:B------:R-:W-:Y:S01]  /*0cc0*/  USHF.R.U32.HI UR4, URZ, UR11, UR5 ;  /* 0x0000000b3f047299 */ /* 0x000fe20008011605 */
[----:B------:R-:W-:Y:S02]  /*0cd0*/  IMAD.MOV.U32 R4, RZ, RZ, R8 ;  /* 0x000000ffff047224 */ /* 0x000fe400078e0008 */
[----:B------:R-:W-:Y:S01]  /*0ce0*/  IMAD R21, R13, R14, R2 ;  /* 0x0000000e0d157224 */ /* 0x000fe200078e0202 */
[----:B------:R-:W-:Y:S01]  /*0cf0*/  IADD3 R3, P1, RZ, -UR10, RZ ;  /* 0x8000000aff037c10 */ /* 0x000fe2000ff3e0ff */
[----:B------:R-:W-:Y:S02]  /*0d00*/  IMAD.MOV.U32 R13, RZ, RZ, 0x1 ;  /* 0x00000001ff0d7424 */ /* 0x000fe400078e00ff */
[----:B------:R-:W1:Y:S02]  /*0d10*/  LDC R12, c[0x0][0x618] ;  /* 0x00018600ff0c7b82 */ /* 0x000e640000000800 */
[----:B------:R-:W-:-:S04]  /*0d20*/  IMAD.X R5, RZ, RZ, ~UR4, P1 ;  /* 0x80000004ff057e24 */ /* 0x000fc800088e06ff */
[-C--:B0-----:R-:W-:Y:S02]  /*0d30*/  IMAD R0, R5, R6.reuse, RZ ;  /* 0x0000000605007224 */ /* 0x081fe400078e02ff */
[----:B------:R-:W0:Y:S01]  /*0d40*/  LDC R16, c[0x0][0x608] ;  /* 0x00018200ff107b82 */ /* 0x000e220000000800 */
[----:B------:R-:W-:Y:S02]  /*0d50*/  IMAD.MOV.U32 R5, RZ, RZ, R15 ;  /* 0x000000ffff057224 */ /* 0x000fe400078e000f */
[----:B------:R-:W-:-:S05]  /*0d60*/  IMAD.WIDE.U32 R4, R3, R6, R4 ;  /* 0x0000000603047225 */ /* 0x000fca00078e0004 */
[----:B------:R-:W3:Y:S01]  /*0d70*/  LDC R20, c[0x0][0x658] ;  /* 0x00019600ff147b82 */ /* 0x000ee20000000800 */
[----:B------:R-:W-:Y:S01]  /*0d80*/  IMAD R3, R3, R7, R0 ;  /* 0x0000000703037224 */ /* 0x000fe200078e0200 */
[----:B--2---:R-:W-:-:S03]  /*0d90*/  ISETP.NE.U32.AND P1, PT, R22, RZ, PT ;  /* 0x000000ff1600720c */ /* 0x004fc60003f25070 */
[----:B------:R-:W-:Y:S01]  /*0da0*/  IMAD.IADD R3, R5, 0x1, R3 ;  /* 0x0000000105037824 */ /* 0x000fe200078e0203 */
[----:B------:R-:W-:Y:S01]  /*0db0*/  ISETP.NE.AND.EX P1, PT, R23, RZ, PT, P1 ;  /* 0x000000ff1700720c */ /* 0x000fe20003f25310 */
[----:B------:R-:W-:Y:S01]  /*0dc0*/  IMAD.MOV.U32 R5, RZ, RZ, -0x1 ;  /* 0xffffffffff057424 */ /* 0x000fe200078e00ff */
[----:B------:R-:W2:Y:S02]  /*0dd0*/  LDC R18, c[0x0][0x600] ;  /* 0x00018000ff127b82 */ /* 0x000ea40000000800 */
[-CC-:B-1----:R-:W-:Y:S02]  /*0de0*/  SHF.R.U64 R8, R4, R12.reuse, R3.reuse ;  /* 0x0000000c04087219 */ /* 0x182fe40000001203 */
[----:B------:R-:W-:-:S04]  /*0df0*/  SHF.R.U32.HI R3, RZ, R12, R3 ;  /* 0x0000000cff037219 */ /* 0x000fc80000011603 */
[----:B------:R-:W1:Y:S01]  /*0e00*/  LDC R11, c[0x0][0x648] ;  /* 0x00019200ff0b7b82 */ /* 0x000e620000000800 */
[-CC-:B0-----:R-:W-:Y:S02]  /*0e10*/  SHF.R.U64 R19, R8, R16.reuse, R3.reuse ;  /* 0x0000001008137219 */ /* 0x181fe40000001203 */
[----:B------:R-:W-:-:S05]  /*0e20*/  SHF.R.U32.HI R3, RZ, R16, R3 ;  /* 0x00000010ff037219 */ /* 0x000fca0000011603 */
[----:B------:R-:W0:Y:S01]  /*0e30*/  LDC R15, c[0x0][0x638] ;  /* 0x00018e00ff0f7b82 */ /* 0x000e220000000800 */
[-CC-:B---3--:R-:W-:Y:S02]  /*0e40*/  SHF.R.U64 R12, R19, R20.reuse, R3.reuse ;  /* 0x00000014130c7219 */ /* 0x188fe40000001203 */
[-C--:B------:R-:W-:Y:S02]  /*0e50*/  SHF.L.U32 R0, R5, R20.reuse, RZ ;  /* 0x0000001405007219 */ /* 0x080fe400000006ff */
[----:B------:R-:W-:Y:S01]  /*0e60*/  SHF.R.U32.HI R3, RZ, R20, R3 ;  /* 0x00000014ff037219 */ /* 0x000fe20000011603 */
[----:B------:R-:W-:Y:S01]  /*0e70*/  IMAD.MOV.U32 R2, RZ, RZ, R12 ;  /* 0x000000ffff027224 */ /* 0x000fe200078e000c */
[----:B------:R-:W-:Y:S01]  /*0e80*/  LOP3.LUT R0, RZ, R0, RZ, 0x33, !PT ;  /* 0x00000000ff007212 */ /* 0x000fe200078e33ff */
[----:B------:R-:W3:Y:S01]  /*0e90*/  LDC R17, c[0x0][0x610] ;  /* 0x00018400ff117b82 */ /* 0x000ee20000000800 */
[----:B------:R-:W-:Y:S05]  /*0ea0*/  @!P1 BRA `(.L_x_11) ;  /* 0x0000000000289947 */ /* 0x000fea0003800000 */
[----:B------:R-:W4:Y:S02]  /*0eb0*/  LDC R7, c[0x0][0x64c] ;  /* 0x00019300ff077b82 */ /* 0x000f240000000800 */
[----:B----4-:R-:W-:-:S05]  /*0ec0*/  IADD3 R7, P1, R12, R7, RZ ;  /* 0x000000070c077210 */ /* 0x010fca0007f3e0ff */
[----:B------:R-:W-:-:S04]  /*0ed0*/  IMAD.X R9, RZ, RZ, R3, P1 ;  /* 0x000000ffff097224 */ /* 0x000fc800008e0603 */
[----:B------:R-:W-:-:S04]  /*0ee0*/  IMAD.WIDE.U32 R2, R9, R22, RZ ;  /* 0x0000001609027225 */ /* 0x000fc800078e00ff */
[----:B------:R-:W-:-:S04]  /*0ef0*/  IMAD.WIDE.U32 R4, P1, R7, R23, R2 ;  /* 0x0000001707047225 */ /* 0x000fc80007820002 */
[----:B------:R-:W-:-:S04]  /*0f00*/  IMAD.WIDE.U32 R2, R7, R22, RZ ;  /* 0x0000001607027225 */ /* 0x000fc800078e00ff */
[----:B------:R-:W-:Y:S01]  /*0f10*/  IMAD.X R7, RZ, RZ, RZ, P1 ;  /* 0x000000ffff077224 */ /* 0x000fe200008e06ff */
[----:B------:R-:W-:Y:S01]  /*0f20*/  IADD3 RZ, P1, R3, R4, RZ ;  /* 0x0000000403ff7210 */ /* 0x000fe20007f3e0ff */
[----:B------:R-:W-:-:S04]  /*0f30*/  IMAD.MOV.U32 R6, RZ, RZ, R5 ;  /* 0x000000ffff067224 */ /* 0x000fc800078e0005 */
[----:B------:R-:W-:-:S08]  /*0f40*/  IMAD.WIDE.U32.X R2, R9, R23, R6, P1 ;  /* 0x0000001709027225 */ /* 0x000fd000008e0406 */
.L_x_11:
[----:B-1----:R-:W-:Y:S01]  /*0f50*/  SHF.R.U64 R4, R2, R11, R3 ;  /* 0x0000000b02047219 */ /* 0x002fe20000001203 */
[----:B--2---:R-:W-:Y:S01]  /*0f60*/  VIADD R5, R18, 0xffffffff ;  /* 0xffffffff12057836 */ /* 0x004fe20000000000 */
[----:B------:R-:W-:Y:S02]  /*0f70*/  SHF.L.U32 R2, R13, R20, RZ ;  /* 0x000000140d027219 */ /* 0x000fe400000006ff */
[----:B------:R-:W-:Y:S01]  /*0f80*/  LOP3.LUT R3, R19, R0, RZ, 0xc0, !PT ;  /* 0x0000000013037212 */ /* 0x000fe200078ec0ff */
[----:B------:R-:W-:Y:S01]  /*0f90*/  IMAD.MOV R6, RZ, RZ, -R4 ;  /* 0x000000ffff067224 */ /* 0x000fe200078e0a04 */
[----:B------:R-:W-:Y:S02]  /*0fa0*/  SEL R0, R10, R21, !P4 ;  /* 0x000000150a007207 */ /* 0x000fe40006000000 */
[----:B------:R-:W-:Y:S01]  /*0fb0*/  LOP3.LUT R5, R8, R5, RZ, 0xc0, !PT ;  /* 0x0000000508057212 */ /* 0x000fe200078ec0ff */
[----:B------:R-:W-:Y:S02]  /*0fc0*/  IMAD R7, R2, R4, R3 ;  /* 0x0000000402077224 */ /* 0x000fe400078e0203 */
[----:B0-----:R-:W-:-:S02]  /*0fd0*/  IMAD R3, R6, R15, R12 ;  /* 0x0000000f06037224 */ /* 0x001fc400078e020c */
[----:B---3--:R-:W-:Y:S02]  /*0fe0*/  IMAD R2, R7, R17, R0 ;  /* 0x0000001107027224 */ /* 0x008fe400078e0200 */
[----:B------:R-:W-:Y:S02]  /*0ff0*/  IMAD R3, R3, R18, R5 ;  /* 0x0000001203037224 */ /* 0x000fe400078e0205 */
[----:B------:R-:W-:-:S03]  /*1000*/  IMAD.MOV.U32 R0, RZ, RZ, 0x1 ;  /* 0x00000001ff007424 */ /* 0x000fc600078e00ff */
[----:B------:R-:W-:Y:S02]  /*1010*/  SEL R4, R3, R2, !P4 ;  /* 0x0000000203047207 */ /* 0x000fe40006000000 */
[----:B------:R-:W-:-:S03]  /*1020*/  SEL R2, R2, R3, !P4 ;  /* 0x0000000302027207 */ /* 0x000fc60006000000 */
[----:B------:R0:W-:Y:S04]  /*1030*/  STL [R1+0x464], R4 ;  /* 0x0004640401007387 */ /* 0x0001e80000100800 */
[----:B------:R0:W-:Y:S02]  /*1040*/  STL [R1+0x468], R2 ;  /* 0x0004680201007387 */ /* 0x0001e40000100800 */
.L_x_9:
[----:B------:R-:W-:-:S08]  /*1050*/  NOP ;  /* 0x0000000000007918 */ /* 0x000fd00000000000 */
[----:B------:R-:W2:Y:S02]  /*1060*/  USETMAXREG.TRY_ALLOC.CTAPOOL UP0, 0xf0 ;  /* 0x000000f0000079c8 */ /* 0x000ea40008000600 */
[----:B--2---:R-:W-:-:S13]  /*1070*/  PLOP3.LUT P1, PT, PT, PT, UP0, 0x80, 0x0 ;  /* 0x000000000000781c */ /* 0x004fda0003f2f008 */
[----:B------:R-:W-:Y:S05]  /*1080*/  @!P1 BRA `(.L_x_9) ;  /* 0xfffffffc00f09947 */ /* 0x000fea000383ffff */
[----:B------:R-:W-:Y:S01]  /*1090*/  ULDC.64 UR4, c[0x0][0x598] ;  /* 0x0001660000047ab9 */ /* 0x000fe20000000a00 */
[----:B------:R-:W-:Y:S01]  /*10a0*/  ULDC.64 UR20, c[0x0][0x208] ;  /* 0x0000820000147ab9 */ /* 0x000fe20000000a00 */
[----:B------:R-:W-:-:S04]  /*10b0*/  ISETP.NE.U32.AND P1, PT, RZ, UR4, PT ;  /* 0x00000004ff007c0c */ /* 0x000fc8000bf25070 */
[----:B------:R-:W-:-:S13]  /*10c0*/  ISETP.NE.AND.EX P1, PT, RZ, UR5, PT, P1 ;  /* 0x00000005ff007c0c */ /* 0x000fda000bf25310 */
[----:B------:R-:W-:Y:S05]  /*10d0*/  @!P1 BRA `(.L_x_12) ;  /* 0x0000000000209947 */ /* 0x000fea0003800000 */
[----:B0-----:R-:W0:Y:S02]  /*10e0*/  LDC.64 R2, c[0x0][0x598] ;  /* 0x00016600ff027b82 */ /* 0x001e240000000a00 */
[----:B0-----:R-:W2:Y:S02]  /*10f0*/  LDG.E.64 R2, desc[UR20][R2.64] ;  /* 0x0000001402027981 */ /* 0x001ea4000c1e1b00 */
[----:B--2---:R-:W-:-:S04]  /*1100*/  ISETP.NE.U32.AND P1, PT, R2, RZ, PT ;  /* 0x000000ff0200720c */ /* 0x004fc80003f25070 */
[----:B------:R-:W-:-:S13]  /*1110*/  ISETP.NE.AND.EX P1, PT, R3, RZ, PT, P1 ;  /* 0x000000ff0300720c */ /* 0x000fda0003f25310 */
[----:B------:R-:W-:Y:S05]  /*1120*/  @!P1 BRA `(.L_x_12) ;  /* 0x00000000000c9947 */ /* 0x000fea0003800000 */
[----:B------:R-:W2:Y:S02]  /*1130*/  LD.E R2, desc[UR20][R2.64] ;  /* 0x0000001402027980 */ /* 0x000ea4000c101900 */
[----:B--2---:R-:W-:Y:S01]  /*1140*/  R2UR UR22, R2 ;  /* 0x00000000021672ca */ /* 0x004fe200000e0000 */
[----:B------:R-:W-:-:S14]  /*1150*/  BRA `(.L_x_13) ;  /* 0x0000000000247947 */ /* 0x000fdc0003800000 */
.L_x_12:
[----:B------:R-:W-:Y:S02]  /*1160*/  ULDC.64 UR4, c[0x0][0x588] ;  /* 0x0001620000047ab9 */ /* 0x000fe40000000a00 */
[----:B------:R-:W-:-:S04]  /*1170*/  ISETP.NE.U32.AND P1, PT, RZ, UR4, PT ;  /* 0x00000004ff007c0c */ /* 0x000fc8000bf25070 */
[----:B------:R-:W-:-:S13]  /*1180*/  ISETP.NE.AND.EX P1, PT, RZ, UR5, PT, P1 ;  /* 0x00000005ff007c0c */ /* 0x000fda000bf25310 */
[----:B------:R-:W-:Y:S05]  /*1190*/  @!P1 BRA `(.L_x_14) ;  /* 0x0000000000109947 */ /* 0x000fea0003800000 */
[----:B0-----:R-:W0:Y:S02]  /*11a0*/  LDC.64 R2, c[0x0][0x588] ;  /* 0x00016200ff027b82 */ /* 0x001e240000000a00 */
[----:B0-----:R-:W2:Y:S02]  /*11b0*/  LDG.E R2, desc[UR20][R2.64] ;  /* 0x0000001402027981 */ /* 0x001ea4000c1e1900 */
[----:B--2---:R-:W-:Y:S01]  /*11c0*/  R2UR UR22, R2 ;  /* 0x00000000021672ca */ /* 0x004fe200000e0000 */
[----:B------:R-:W-:-:S14]  /*11d0*/  BRA `(.L_x_13) ;  /* 0x0000000000047947 */ /* 0x000fdc0003800000 */
.L_x_14:
[----:B------:R-:W-:-:S05]  /*11e0*/  ULDC UR22, c[0x0][0x580] ;  /* 0x0001600000167ab9 */ /* 0x000fca0000000800 */
.L_x_13:
[----:B------:R-:W-:Y:S02]  /*11f0*/  ULDC.64 UR4, c[0x0][0x5a0] ;  /* 0x0001680000047ab9 */ /* 0x000fe40000000a00 */
        /* <DEDUP_REMOVED lines=11> */
.L_x_15:
        /* <DEDUP_REMOVED lines=8> */
.L_x_17:
[----:B------:R-:W-:-:S05]  /*1330*/  ULDC UR23, c[0x0][0x584] ;  /* 0x0001610000177ab9 */ /* 0x000fca0000000800 */
.L_x_16:
[----:B------:R-:W-:-:S13]  /*1340*/  LOP3.LUT P1, RZ, R0, 0xff, RZ, 0xc0, !PT ;  /* 0x000000ff00ff7812 */ /* 0x000fda000782c0ff */
[----:B------:R-:W-:Y:S05]  /*1350*/  @!P1 EXIT ;  /* 0x000000000000994d */ /* 0x000fea0003800000 */
[----:B------:R-:W-:Y:S01]  /*1360*/  ULDC UR4, c[0x0][0x28c] ;  /* 0x0000a30000047ab9 */ /* 0x000fe20000000800 */
[----:B------:R-:W-:Y:S02]  /*1370*/  ULOP3.LUT UR24, UR13, 0x1, URZ, 0xfc, !UPT ;  /* 0x000000010d187892 */ /* 0x000fe4000f8efc3f */
[----:B------:R-:W-:-:S04]  /*1380*/  UIADD3 UR4, UR4, 0x1f, URZ ;  /* 0x0000001f04047890 */ /* 0x000fc8000fffe03f */
[----:B------:R-:W-:-:S04]  /*1390*/  USHF.R.S32.HI UR5, URZ, 0x1f, UR4 ;  /* 0x0000001f3f057899 */ /* 0x000fc80008011404 */
[----:B------:R-:W-:-:S03]  /*13a0*/  ULEA.HI UR5, UR5, UR4, URZ, 0x5 ;  /* 0x0000000405057291 */ /* 0x000fc6000f8f283f */
[----:B------:R-:W-:Y:S01]  /*13b0*/  UMOV UR4, URZ ;  /* 0x0000003f00047c82 */ /* 0x000fe20008000000 */
[----:B------:R-:W-:-:S03]  /*13c0*/  USHF.R.S32.HI UR9, URZ, 0x5, UR5 ;  /* 0x000000053f097899 */ /* 0x000fc60008011405 */
[----:B------:R-:W-:-:S09]  /*13d0*/  UMOV UR5, URZ ;  /* 0x0000003f00057c82 */ /* 0x000fd20008000000 */
.L_x_556:
[----:B------:R-:W-:Y:S01]  /*13e0*/  STL [R1+0x454], RZ ;  /* 0x000454ff01007387 */ /* 0x000fe20000100800 */
[----:B--2---:R-:W2:Y:S01]  /*13f0*/  S2UR UR16, SR_CgaCtaId ;  /* 0x00000000001079c3 */ /* 0x004ea20000008800 */
[----:B------:R-:W-:Y:S01]  /*1400*/  UMOV UR15, 0x400 ;  /* 0x00000400000f7882 */ /* 0x000fe20000000000 */
[----:B------:R-:W-:Y:S01]  /*1410*/  UMOV UR6, URZ ;  /* 0x0000003f00067c82 */ /* 0x000fe20008000000 */
[----:B------:R-:W-:Y:S01]  /*1420*/  STL [R1+0x450], RZ ;  /* 0x000450ff01007387 */ /* 0x000fe20000100800 */
[----:B------:R-:W-:Y:S01]  /*1430*/  UMOV UR7, URZ ;  /* 0x0000003f00077c82 */ /* 0x000fe20008000000 */
[----:B------:R-:W-:Y:S01]  /*1440*/  UMOV UR8, URZ ;  /* 0x0000003f00087c82 */ /* 0x000fe20008000000 */
[----:B------:R-:W-:Y:S01]  /*1450*/  CS2R R236, SRZ ;  /* 0x0000000000ec7805 */ /* 0x000fe2000001ff00 */
[----:B------:R-:W-:Y:S01]  /*1460*/  STL [R1+0x44c], RZ ;  /* 0x00044cff01007387 */ /* 0x000fe20000100800 */
[----:B0-----:R-:W0:Y:S01]  /*1470*/  LDC R2, c[0x0][0x28c] ;  /* 0x0000a300ff027b82 */ /* 0x001e220000000800 */
[----:B------:R-:W-:-:S02]  /*1480*/  CS2R R234, SRZ ;  /* 0x0000000000ea7805 */ /* 0x000fc4000001ff00 */
[----:B------:R-:W-:Y:S01]  /*1490*/  CS2R R232, SRZ ;  /* 0x0000000000e87805 */ /* 0x000fe2000001ff00 */
[----:B------:R-:W-:Y:S01]  /*14a0*/  STL [R1+0x448], RZ ;  /* 0x000448ff01007387 */ /* 0x000fe20000100800 */
[----:B------:R-:W-:Y:S02]  /*14b0*/  CS2R R230, SRZ ;  /* 0x0000000000e67805 */ /* 0x000fe4000001ff00 */
[----:B------:R-:W-:Y:S02]  /*14c0*/  CS2R R228, SRZ ;  /* 0x0000000000e47805 */ /* 0x000fe4000001ff00 */
[----:B------:R-:W-:Y:S01]  /*14d0*/  CS2R R226, SRZ ;  /* 0x0000000000e27805 */ /* 0x000fe2000001ff00 */
[----:B------:R-:W-:Y:S01]  /*14e0*/  STL [R1+0x444], RZ ;  /* 0x000444ff01007387 */ /* 0x000fe20000100800 */
[----:B------:R-:W-:Y:S02]  /*14f0*/  CS2R R224, SRZ ;  /* 0x0000000000e07805 */ /* 0x000fe4000001ff00 */
        /* <DEDUP_REMOVED lines=15> */
[----:B0-----:R-:W-:Y:S02]  /*15f0*/  ISETP.GE.AND P1, PT, R2, 0x1, PT ;  /* 0x000000010200780c */ /* 0x001fe40003f26270 */
        /* <DEDUP_REMOVED lines=39> */
[----:B-1----:R-:W-:Y:S02]  /*1870*/  CS2R R14, SRZ ;  /* 0x00000000000e7805 */ /* 0x002fe4000001ff00 */
        /* <DEDUP_REMOVED lines=91> */
[----:B------:R-:W-:-:S03]  /*1e30*/  CS2R R150, SRZ ;  /* 0x0000000000967805 */ /* 0x000fc6000001ff00 */
[----:B------:R-:W-:Y:S04]  /*1e40*/  STL [R1+0x3ac], RZ ;  /* 0x0003acff01007387 */ /* 0x000fe80000100800 */
        /* <DEDUP_REMOVED lines=107> */
[----:B------:R-:W-:Y:S04]  /*2500*/  STL [R1], RZ ;  /* 0x000000ff01007387 */ /* 0x000fe80000100800 */
        /* <DEDUP_REMOVED lines=39> */
[----:B------:R-:W-:Y:S01]  /*2780*/  STL [R1+0xa0], RZ ;  /* 0x0000a0ff01007387 */ /* 0x000fe20000100800 */
[----:B------:R-:W0:Y:S03]  /*2790*/  S2R R0, SR_TID.X ;  /* 0x0000000000007919 */ /* 0x000e260000002100 */
        /* <DEDUP_REMOVED lines=8> */
[----:B0-----:R-:W-:-:S03]  /*2820*/  LOP3.LUT R0, R0, 0x80, RZ, 0xc0, !PT ;  /* 0x0000008000007812 */ /* 0x001fc600078ec0ff */
[----:B------:R-:W-:Y:S01]  /*2830*/  STL [R1+0xc4], RZ ;  /* 0x0000c4ff01007387 */ /* 0x000fe20000100800 */
[----:B------:R-:W-:-:S03]  /*2840*/  SHF.R.U32.HI R0, RZ, 0x7, R0 ;  /* 0x00000007ff007819 */ /* 0x000fc60000011600 */
        /* <DEDUP_REMOVED lines=33> */
[----:B------:R-:W0:Y:S04]  /*2a60*/  SHFL.IDX PT, R0, R0, RZ, 0x1f ;  /* 0x00001fff00007589 */ /* 0x000e2800000e0000 */
[----:B------:R1:W-:Y:S04]  /*2a70*/  STL [R1+0x14c], RZ ;  /* 0x00014cff01007387 */ /* 0x0003e80000100800 */
[----:B------:R1:W-:Y:S04]  /*2a80*/  STL [R1+0x150], RZ ;  /* 0x000150ff01007387 */ /* 0x0003e80000100800 */
[----:B------:R1:W-:Y:S04]  /*2a90*/  STL [R1+0x154], RZ ;  /* 0x000154ff01007387 */ /* 0x0003e80000100800 */
[----:B------:R1:W-:Y:S04]  /*2aa0*/  STL [R1+0x158], RZ ;  /* 0x000158ff01007387 */ /* 0x0003e80000100800 */
[----:B------:R1:W-:Y:S04]  /*2ab0*/  STL [R1+0x15c], RZ ;  /* 0x00015cff01007387 */ /* 0x0003e80000100800 */
[----:B------:R1:W-:Y:S01]  /*2ac0*/  STL [R1+0x160], RZ ;  /* 0x000160ff01007387 */ /* 0x0003e20000100800 */
[----:B0-----:R-:W-:Y:S01]  /*2ad0*/  R2UR UR12, R0 ;  /* 0x00000000000c72ca */ /* 0x001fe200000e0000 */
[----:B------:R-:W-:-:S02]  /*2ae0*/  IMAD.U32 R0, RZ, RZ, UR4 ;  /* 0x00000004ff007e24 */ /* 0x000fc4000f8e00ff */
[----:B------:R1:W-:Y:S04]  /*2af0*/  STL [R1+0x164], RZ ;  /* 0x000164ff01007387 */ /* 0x0003e80000100800 */
[----:B------:R1:W-:Y:S04]  /*2b00*/  STL [R1+0x168], RZ ;  /* 0x000168ff01007387 */ /* 0x0003e80000100800 */
[----:B------:R1:W-:Y:S02]  /*2b10*/  STL [R1+0x16c], RZ ;  /* 0x00016cff01007387 */ /* 0x0003e40000100800 */
[----:B------:R-:W-:-:S02]  /*2b20*/  ULEA.HI UR11, UR12, UR12, URZ, 0x1 ;  /* 0x0000000c0c0b7291 */ /* 0x000fc4000f8f083f */
[----:B------:R1:W-:Y:S02]  /*2b30*/  STL [R1+0x170], RZ ;  /* 0x000170ff01007387 */ /* 0x0003e40000100800 */
[----:B------:R-:W-:Y:S02]  /*2b40*/  ULOP3.LUT UR14, UR11, 0x1ffffe, URZ, 0xc0, !UPT ;  /* 0x001ffffe0b0e7892 */ /* 0x000fe4000f8ec03f */
[----:B------:R1:W-:Y:S01]  /*2b50*/  STL [R1+0x174], RZ ;  /* 0x000174ff01007387 */ /* 0x0003e20000100800 */
[----:B--2---:R-:W-:Y:S02]  /*2b60*/  ULEA UR11, UR16, UR15, 0x18 ;  /* 0x0000000f100b7291 */ /* 0x004fe4000f8ec03f */
[----:B------:R-:W-:Y:S01]  /*2b70*/  UIADD3 UR14, UR12, -UR14, URZ ;  /* 0x8000000e0c0e7290 */ /* 0x000fe2000fffe03f */
[----:B------:R1:W-:Y:S03]  /*2b80*/  STL [R1+0x178], RZ ;  /* 0x000178ff01007387 */ /* 0x0003e60000100800 */
[----:B------:R-:W-:Y:S01]  /*2b90*/  ULEA UR14, UR14, UR11, 0xb ;  /* 0x0000000b0e0e7291 */ /* 0x000fe2000f8e583f */
[----:B------:R1:W-:Y:S03]  /*2ba0*/  STL [R1+0x17c], RZ ;  /* 0x00017cff01007387 */ /* 0x0003e60000100800 */
[----:B------:R-:W-:Y:S01]  /*2bb0*/  UIADD3 UR14, UR14, 0x200, URZ ;  /* 0x000002000e0e7890 */ /* 0x000fe2000fffe03f */
[----:B------:R1:W-:Y:S03]  /*2bc0*/  STL [R1+0x180], RZ ;  /* 0x000180ff01007387 */ /* 0x0003e60000100800 */
[----:B------:R-:W-:Y:S01]  /*2bd0*/  USHF.R.U32.HI UR12, URZ, 0x4, UR14 ;  /* 0x000000043f0c7899 */ /* 0x000fe2000801160e */
[----:B------:R1:W-:Y:S02]  /*2be0*/  STL [R1+0x184], RZ ;  /* 0x000184ff01007387 */ /* 0x0003e40000100800 */
[----:B------:R-:W-:Y:S01]  /*2bf0*/  UMOV UR14, UR5 ;  /* 0x00000005000e7c82 */ /* 0x000fe20008000000 */
[----:B------:R-:W-:Y:S01]  /*2c00*/  ULOP3.LUT UR12, UR12, 0x3fff, URZ, 0xc0, !UPT ;  /* 0x00003fff0c0c7892 */ /* 0x000fe2000f8ec03f */
[----:B------:R1:W-:Y:S04]  /*2c10*/  STL [R1+0x188], RZ ;  /* 0x000188ff01007387 */ /* 0x0003e80000100800 */
        /* <DEDUP_REMOVED lines=28> */
[----:B------:R1:W-:Y:S01]  /*2de0*/  STL [R1+0x1fc], RZ ;  /* 0x0001fcff01007387 */ /* 0x0003e20000100800 */
[----:B------:R-:W-:Y:S05]  /*2df0*/  @!P1 BRA `(.L_x_18) ;  /* 0x0000003400dc9947 */ /* 0x000fea0003800000 */
[----:B------:R-:W-:-:S06]  /*2e00*/  UISETP.NE.AND UP0, UPT, UR24, 0x3, UPT ;  /* 0x000000031800788c */ /* 0x000fcc000bf05270 */
[----:B------:R-:W-:-:S13]  /*2e10*/  PLOP3.LUT P2, PT, PT, PT, UP0, 0x80, 0x0 ;  /* 0x000000000000781c */ /* 0x000fda0003f4f008 */
[----:B------:R-:W-:Y:S05]  /*2e20*/  @!P2 BRA `(.L_x_19) ;  /* 0x000000000004a947 */ /* 0x000fea0003800000 */
[----:B------:R-:W-:Y:S01]  /*2e30*/  BPT.TRAP 0x1 ;  /* 0x000000040000795c */ /* 0x000fe20000300000 */
.L_x_19:
[----:B------:R-:W-:Y:S01]  /*2e40*/  ULEA UR7, UR5, UR11, 0x3 ;  /* 0x0000000b05077291 */ /* 0x000fe2000f8e183f */
[----:B------:R-:W-:-:S05]  /*2e50*/  IMAD.U32 R0, RZ, RZ, UR4 ;  /* 0x00000004ff007e24 */ /* 0x000fca000f8e00ff */
[----:B------:R-:W-:-:S04]  /*2e60*/  SHF.L.U32 R0, R0, 0x1f, RZ ;  /* 0x0000001f00007819 */ /* 0x000fc800000006ff */
[----:B------:R0:W2:Y:S01]  /*2e70*/  SYNCS.PHASECHK.TRANS64.TRYWAIT P1, [UR7], R0 ;  /* 0x00000000ff0075a7 */ /* 0x0000a20008020147 */
[----:B------:R-:W-:Y:S05]  /*2e80*/  @!P2 BRA `(.L_x_20) ;  /* 0x000000000004a947 */ /* 0x000fea0003800000 */
[----:B------:R-:W-:Y:S01]  /*2e90*/  BPT.TRAP 0x1 ;  /* 0x000000040000795c */ /* 0x000fe20000300000 */
.L_x_20:
[----:B------:R3:W-:Y:S01]  /*2ea0*/  STL [R1+0x454], RZ ;  /* 0x000454ff01007387 */ /* 0x0007e20000100800 */
[----:B------:R-:W-:Y:S01]  /*2eb0*/  UMOV UR6, 0x1 ;  /* 0x0000000100067882 */ /* 0x000fe20000000000 */
[----:B--2---:R-:W-:Y:S05]  /*2ec0*/  @P1 BRA `(.L_x_21) ;  /* 0x0000000000081947 */ /* 0x004fea0003800000 */
[----:B------:R-:W2:Y:S02]  /*2ed0*/  SYNCS.PHASECHK.TRANS64.TRYWAIT P1, [UR7], R0 ;  /* 0x00000000ff0075a7 */ /* 0x000ea40008020147 */
[----:B--2---:R-:W-:Y:S05]  /*2ee0*/  @!P1 BRA `(.L_x_22) ;  /* 0x0000020c003c9947 */ /* 0x004fea0003800000 */
.L_x_21:
[----:B------:R-:W-:Y:S01]  /*2ef0*/  UIADD3 UR7, UR11, 0x1c200, URZ ;  /* 0x0001c2000b077890 */ /* 0x000fe2000fffe03f */
[----:B------:R-:W-:Y:S01]  /*2f00*/  WARPGROUP.ARRIVE ;  /* 0x00000000000079c5 */ /* 0x000fe20000000000 */
[----:B------:R-:W-:Y:S01]  /*2f10*/  ULOP3.LUT UR16, UR12, 0x10000, URZ, 0xfc, !UPT ;  /* 0x000100000c107892 */ /* 0x000fe2000f8efc3f */
[----:B------:R-:W-:Y:S01]  /*2f20*/  STL [R1+0x450], RZ ;  /* 0x000450ff01007387 */ /* 0x000fe20000100800 */
[----:B------:R-:W-:Y:S01]  /*2f30*/  USHF.R.U32.HI UR7, URZ, 0x4, UR7 ;  /* 0x000000043f077899 */ /* 0x000fe20008011607 */
[----:B------:R-:W-:Y:S01]  /*2f40*/  CS2R R236, SRZ ;  /* 0x0000000000ec7805 */ /* 0x000fe2000001ff00 */
[----:B------:R-:W-:Y:S01]  /*2f50*/  ULEA UR16, UR5, UR16, 0x9 ;  /* 0x0000001005107291 */ /* 0x000fe2000f8e483f */
[----:B------:R-:W-:Y:S01]  /*2f60*/  STL [R1+0x44c], RZ ;  /* 0x00044cff01007387 */ /* 0x000fe20000100800 */
[----:B------:R-:W-:Y:S01]  /*2f70*/  ULOP3.LUT UR7, UR7, 0x3fff, URZ, 0xc0, !UPT ;  /* 0x00003fff07077892 */ /* 0x000fe2000f8ec03f */
[----:B------:R-:W-:Y:S01]  /*2f80*/  CS2R R234, SRZ ;  /* 0x0000000000ea7805 */ /* 0x000fe2000001ff00 */
[----:B------:R-:W-:Y:S01]  /*2f90*/  UMOV UR17, 0xc0000010 ;  /* 0xc000001000117882 */ /* 0x000fe20000000000 */
[----:B------:R-:W-:Y:S01]  /*2fa0*/  UMOV UR19, 0xc0000010 ;  /* 0xc000001000137882 */ /* 0x000fe20000000000 */
[----:B------:R-:W-:Y:S01]  /*2fb0*/  ULOP3.LUT UR7, UR7, 0x10000, URZ, 0xfc, !UPT ;  /* 0x0001000007077892 */ /* 0x000fe2000f8efc3f */
[----:B------:R-:W-:Y:S01]  /*2fc0*/  STL [R1+0x448], RZ ;  /* 0x000448ff01007387 */ /* 0x000fe20000100800 */
[----:B------:R-:W-:-:S02]  /*2fd0*/  CS2R R232, SRZ ;  /* 0x0000000000e87805 */ /* 0x000fc4000001ff00 */
[----:B------:R-:W-:Y:S01]  /*2fe0*/  CS2R R230, SRZ ;  /* 0x0000000000e67805 */ /* 0x000fe2000001ff00 */
[----:B------:R-:W-:Y:S01]  /*2ff0*/  ULEA UR18, UR5, UR7, 0x9 ;  /* 0x0000000705127291 */ /* 0x000fe2000f8e483f */
[----:B------:R-:W-:Y:S01]  /*3000*/  STL [R1+0x444], RZ ;  /* 0x000444ff01007387 */ /* 0x000fe20000100800 */
[----:B------:R-:W-:Y:S01]  /*3010*/  CS2R R228, SRZ ;  /* 0x0000000000e47805 */ /* 0x000fe2000001ff00 */
[----:B------:R-:W-:Y:S01]  /*3020*/  ULDC UR7, c[0x0][0x50c] ;  /* 0x0001430000077ab9 */ /* 0x000fe20000000800 */
[----:B------:R-:W-:Y:S01]  /*3030*/  CS2R R226, SRZ ;  /* 0x0000000000e27805 */ /* 0x000fe2000001ff00 */
[----:B------:R-:W-:Y:S01]  /*3040*/  STL [R1+0x440], RZ ;  /* 0x000440ff01007387 */ /* 0x000fe20000100800 */
[----:B------:R-:W-:Y:S01]  /*3050*/  UISETP.NE.AND UP0, UPT, UR7, 0x1, UPT ;  /* 0x000000010700788c */ /* 0x000fe2000bf05270 */
[----:B------:R-:W-:Y:S02]  /*3060*/  CS2R R224, SRZ ;  /* 0x0000000000e07805 */ /* 0x000fe4000001ff00 */
[----:B------:R-:W-:Y:S01]  /*3070*/  CS2R R222, SRZ ;  /* 0x0000000000de7805 */ /* 0x000fe2000001ff00 */
[----:B------:R-:W-:Y:S01]  /*3080*/  QGMMA.64x256x32.F32.E5M2.E5M2 R4, gdesc[UR16], RZ, !UPT, gsb0 ;  /* 0x03e00000100479f3 */ /* 0x000fe2000c0038ff */
[----:B------:R-:W-:Y:S01]  /*3090*/  STL [R1+0x43c], RZ ;  /* 0x00043cff01007387 */ /* 0x000fe20000100800 */
[----:B------:R-:W-:Y:S01]  /*30a0*/  UIADD3 UR16, UR16, 0x100, URZ ;  /* 0x0000010010107890 */ /* 0x000fe2000fffe03f */
[----:B------:R-:W-:Y:S01]  /*30b0*/  CS2R R220, SRZ ;  /* 0x0000000000dc7805 */ /* 0x000fe2000001ff00 */
[----:B------:R-:W-:Y:S01]  /*30c0*/  UMOV UR17, 0xc0000010 ;  /* 0xc000001000117882 */ /* 0x000fe20000000000 */
[----:B------:R-:W-:Y:S01]  /*30d0*/  STL [R1+0x438], RZ ;  /* 0x000438ff01007387 */ /* 0x000fe20000100800 */
[----:B------:R-:W-:Y:S01]  /*30e0*/  USEL UR7, URZ, 0x1, UP0 ;  /* 0x000000013f077887 */ /* 0x000fe20008000000 */
[----:B------:R-:W-:-:S02]  /*30f0*/  CS2R R218, SRZ ;  /* 0x0000000000da7805 */ /* 0x000fc4000001ff00 */
[----:B------:R-:W-:Y:S01]  /*3100*/  CS2R R216, SRZ ;  /* 0x0000000000d87805 */ /* 0x000fe2000001ff00 */
[----:B------:R-:W-:Y:S01]  /*3110*/  STL [R1+0x434], RZ ;  /* 0x000434ff01007387 */ /* 0x000fe20000100800 */
[----:B------:R-:W-:Y:S02]  /*3120*/  CS2R R214, SRZ ;  /* 0x0000000000d67805 */ /* 0x000fe4000001ff00 */
[----:B------:R-:W-:Y:S02]  /*3130*/  CS2R R212, SRZ ;  /* 0x0000000000d47805 */ /* 0x000fe4000001ff00 */
[----:B------:R-:W-:Y:S01]  /*3140*/  ISETP.NE.AND P1, PT, RZ, UR7, PT ;  /* 0x00000007ff007c0c */ /* 0x000fe2000bf25270 */
        /* <DEDUP_REMOVED lines=93> */
[----:B------:R-:W-:-:S02]  /*3720*/  WARPGROUP.DEPBAR.LE gsb0, 0x0 ;  /* 0x00008000000079c5 */ /* 0x000fc40000010000 */
[----:B--2---:R-:W-:Y:S01]  /*3730*/  IMAD.MOV.U32 R3, RZ, RZ, R129 ;  /* 0x000000ffff037224 */ /* 0x004fe200078e0081 */
[----:B------:R-:W-:Y:S01]  /*3740*/  STL [R1+0x334], RZ ;  /* 0x000334ff01007387 */ /* 0x000fe20000100800 */
[----:B------:R-:W-:Y:S02]  /*3750*/  IMAD.MOV.U32 R2, RZ, RZ, R130 ;  /* 0x000000ffff027224 */ /* 0x000fe400078e0082 */
[----:B0-----:R-:W-:Y:S01]  /*3760*/  IMAD.MOV.U32 R0, RZ, RZ, R131 ;  /* 0x000000ffff007224 */ /* 0x001fe200078e0083 */
        /* <DEDUP_REMOVED lines=23> */
[----:B------:R0:W-:Y:S04]  /*38e0*/  STL.64 [R1], R4 ;  /* 0x0000000401007387 */ /* 0x0001e80000100a00 */
[----:B------:R2:W-:Y:S04]  /*38f0*/  STL.64 [R1+0x8], R6 ;  /* 0x0000080601007387 */ /* 0x0005e80000100a00 */
[----:B------:R4:W-:Y:S04]  /*3900*/  STL.64 [R1+0x10], R8 ;  /* 0x0000100801007387 */ /* 0x0009e80000100a00 */
[----:B------:R5:W-:Y:S01]  /*3910*/  STL.64 [R1+0x18], R10 ;  /* 0x0000180a01007387 */ /* 0x000be20000100a00 */
[----:B0-----:R-:W-:-:S03]  /*3920*/  CS2R R4, SRZ ;  /* 0x0000000000047805 */ /* 0x001fc6000001ff00 */
[----:B------:R0:W-:Y:S01]  /*3930*/  STL.64 [R1+0x20], R12 ;  /* 0x0000200c01007387 */ /* 0x0001e20000100a00 */
[----:B--2---:R-:W-:-:S03]  /*3940*/  CS2R R6, SRZ ;  /* 0x0000000000067805 */ /* 0x004fc6000001ff00 */
[----:B------:R2:W-:Y:S01]  /*3950*/  STL.64 [R1+0x28], R14 ;  /* 0x0000280e01007387 */ /* 0x0005e20000100a00 */
[----:B----4-:R-:W-:-:S03]  /*3960*/  CS2R R8, SRZ ;  /* 0x0000000000087805 */ /* 0x010fc6000001ff00 */
[----:B------:R4:W-:Y:S01]  /*3970*/  STL.64 [R1+0x30], R16 ;  /* 0x0000301001007387 */ /* 0x0009e20000100a00 */
[----:B-----5:R-:W-:-:S03]  /*3980*/  CS2R R10, SRZ ;  /* 0x00000000000a7805 */ /* 0x020fc6000001ff00 */
[----:B------:R5:W-:Y:S01]  /*3990*/  STL.64 [R1+0x38], R18 ;  /* 0x0000381201007387 */ /* 0x000be20000100a00 */
[----:B0-----:R-:W-:-:S03]  /*39a0*/  CS2R R12, SRZ ;  /* 0x00000000000c7805 */ /* 0x001fc6000001ff00 */
[----:B------:R0:W-:Y:S01]  /*39b0*/  STL.64 [R1+0x40], R20 ;  /* 0x0000401401007387 */ /* 0x0001e20000100a00 */
[----:B--2---:R-:W-:-:S03]  /*39c0*/  CS2R R14, SRZ ;  /* 0x00000000000e7805 */ /* 0x004fc6000001ff00 */
[----:B------:R2:W-:Y:S01]  /*39d0*/  STL.64 [R1+0x48], R22 ;  /* 0x0000481601007387 */ /* 0x0005e20000100a00 */
[----:B----4-:R-:W-:-:S03]  /*39e0*/  CS2R R16, SRZ ;  /* 0x0000000000107805 */ /* 0x010fc6000001ff00 */
[----:B------:R-:W-:Y:S01]  /*39f0*/  STL.64 [R1+0x50], R24 ;  /* 0x0000501801007387 */ /* 0x000fe20000100a00 */
[----:B-----5:R-:W-:-:S03]  /*3a00*/  CS2R R18, SRZ ;  /* 0x0000000000127805 */ /* 0x020fc6000001ff00 */
[----:B------:R-:W-:Y:S01]  /*3a10*/  STL.64 [R1+0x58], R26 ;  /* 0x0000581a01007387 */ /* 0x000fe20000100a00 */
[----:B0-----:R-:W-:-:S03]  /*3a20*/  CS2R R20, SRZ ;  /* 0x0000000000147805 */ /* 0x001fc6000001ff00 */
[----:B------:R-:W-:Y:S01]  /*3a30*/  STL.64 [R1+0x60], R28 ;  /* 0x0000601c01007387 */ /* 0x000fe20000100a00 */
[----:B--2---:R-:W-:-:S03]  /*3a40*/  CS2R R22, SRZ ;  /* 0x0000000000167805 */ /* 0x004fc6000001ff00 */
[----:B------:R-:W-:Y:S04]  /*3a50*/  STL.64 [R1+0x68], R30 ;  /* 0x0000681e01007387 */ /* 0x000fe80000100a00 */
        /* <DEDUP_REMOVED lines=49> */
[----:B------:R0:W-:Y:S04]  /*3d70*/  STL.64 [R1+0x1f8], R130 ;  /* 0x0001f88201007387 */ /* 0x0001e80000100a00 */
[----:B------:R2:W-:Y:S04]  /*3d80*/  STL [R1+0x2d4], RZ ;  /* 0x0002d4ff01007387 */ /* 0x0005e80000100800 */
[----:B------:R2:W-:Y:S01]  /*3d90*/  STL [R1+0x2d0], RZ ;  /* 0x0002d0ff01007387 */ /* 0x0005e20000100800 */
[----:B0-----:R-:W-:-:S03]  /*3da0*/  WARPGROUP.ARRIVE ;  /* 0x00000000000079c5 */ /* 0x001fc60000000000 */
[----:B------:R2:W-:Y:S04]  /*3db0*/  STL [R1+0x2cc], RZ ;  /* 0x0002ccff01007387 */ /* 0x0005e80000100800 */
[----:B------:R2:W-:Y:S01]  /*3dc0*/  STL [R1+0x2c8], RZ ;  /* 0x0002c8ff01007387 */ /* 0x0005e20000100800 */
[----:B------:R-:W-:Y:S03]  /*3dd0*/  QGMMA.64x256x32.F32.E5M2.E5M2 R24, gdesc[UR16], RZ, !UPT, gsb0 ;  /* 0x03e00000101879f3 */ /* 0x000fe6000c0038ff */
        /* <DEDUP_REMOVED lines=50> */
[----:B------:R-:W-:-:S02]  /*4100*/  WARPGROUP.DEPBAR.LE gsb0, 0x0 ;  /* 0x00008000000079c5 */ /* 0x000fc40000010000 */
[----:B------:R-:W-:Y:S05]  /*4110*/  @!P1 BRA `(.L_x_23) ;  /* 0x0000002000f89947 */ /* 0x000fea0003800000 */
[----:B------:R-:W4:Y:S04]  /*4120*/  LDL R4, [R1] ;  /* 0x0000000001047983 */ /* 0x000f280000100800 */
[----:B------:R-:W5:Y:S04]  /*4130*/  LDL R5, [R1+0x4] ;  /* 0x0000040001057983 */ /* 0x000f680000100800 */
[----:B------:R-:W3:Y:S04]  /*4140*/  LDL R6, [R1+0x8] ;  /* 0x0000080001067983 */ /* 0x000ee80000100800 */
[----:B------:R-:W2:Y:S04]  /*4150*/  LDL R7, [R1+0xc] ;  /* 0x00000c0001077983 */ /* 0x000ea80000100800 */
        /* <DEDUP_REMOVED lines=100> */
[----:B------:R0:W-:Y:S04]  /*47a0*/  STL [R1+0x4c4], R131 ;  /* 0x0004c48301007387 */ /* 0x0001e80000100800 */
[----:B0-----:R-:W2:Y:S04]  /*47b0*/  LDL R131, [R1+0x1a0] ;  /* 0x0001a00001837983 */ /* 0x001ea80000100800 */
        /* <DEDUP_REMOVED lines=39> */
[----:B0-----:R-:W2:Y:S01]  /*4a30*/  LDL R151, [R1+0x1f0] ;  /* 0x0001f00001977983 */ /* 0x001ea20000100800 */
[----:B------:R-:W-:-:S01]  /*4a40*/  FADD R3, RZ, R3 ;  /* 0x00000003ff037221 */ /* 0x000fc20000000000 */
[----:B------:R-:W-:Y:S01]  /*4a50*/  FADD R2, RZ, R2 ;  /* 0x00000002ff027221 */ /* 0x000fe20000000000 */
[----:B----4-:R-:W-:-:S01]  /*4a60*/  FADD R4, RZ, R4 ;  /* 0x00000004ff047221 */ /* 0x010fc20000000000 */
[----:B-----5:R-:W-:Y:S01]  /*4a70*/  FADD R5, RZ, R5 ;  /* 0x00000005ff057221 */ /* 0x020fe20000000000 */
[----:B---3--:R-:W-:-:S01]  /*4a80*/  FADD R6, RZ, R6 ;  /* 0x00000006ff067221 */ /* 0x008fc20000000000 */
[----:B--2---:R-:W-:Y:S01]  /*4a90*/  FADD R7, RZ, R7 ;  /* 0x00000007ff077221 */ /* 0x004fe20000000000 */
[----:B------:R-:W-:-:S01]  /*4aa0*/  FADD R8, RZ, R8 ;  /* 0x00000008ff087221 */ /* 0x000fc20000000000 */
[----:B------:R-:W-:Y:S01]  /*4ab0*/  FADD R9, RZ, R9 ;  /* 0x00000009ff097221 */ /* 0x000fe20000000000 */
        /* <DEDUP_REMOVED lines=13> */
[----:B------:R-:W2:Y:S01]  /*4b90*/  LDL.LU R131, [R1+0x4c4] ;  /* 0x0004c40001837983 */ /* 0x000ea20000300800 */
        /* <DEDUP_REMOVED lines=13> */
[----:B------:R-:W3:Y:S01]  /*4c70*/  LDL.LU R132, [R1+0x4c0] ;  /* 0x0004c00001847983 */ /* 0x000ee20000300800 */
        /* <DEDUP_REMOVED lines=16> */
[----:B------:R0:W-:Y:S01]  /*4d80*/  STL [R1+0x200], R133 ;  /* 0x0002008501007387 */ /* 0x0001e20000100800 */
        /* <DEDUP_REMOVED lines=9> */
[----:B0-----:R-:W4:Y:S01]  /*4e20*/  LDL.LU R133, [R1+0x4bc] ;  /* 0x0004bc0001857983 */ /* 0x001f220000300800 */
[----:B------:R-:W-:-:S01]  /*4e30*/  FADD R185, RZ, R185 ;  /* 0x000000b9ffb97221 */ /* 0x000fc20000000000 */
[----:B------:R-:W-:Y:S01]  /*4e40*/  FADD R186, RZ, R186 ;  /* 0x000000baffba7221 */ /* 0x000fe20000000000 */
[----:B------:R-:W-:-:S01]  /*4e50*/  FADD R187, RZ, R187 ;  /* 0x000000bbffbb7221 */ /* 0x000fc20000000000 */
        /* <DEDUP_REMOVED lines=10> */
[----:B0-----:R-:W5:Y:S01]  /*4f00*/  LDL.LU R134, [R1+0x4b8] ;  /* 0x0004b80001867983 */ /* 0x001f620000300800 */
        /* <DEDUP_REMOVED lines=51> */
[----:B0-----:R-:W5:Y:S04]  /*5240*/  LDL.LU R138, [R1+0x4a8] ;  /* 0x0004a800018a7983 */ /* 0x001f680000300800 */
[----:B------:R0:W-:Y:S01]  /*5250*/  STL [R1+0x218], R139 ;  /* 0x0002188b01007387 */ /* 0x0001e20000100800 */
[----:B------:R-:W-:-:S03]  /*5260*/  FADD R140, RZ, R140 ;  /* 0x0000008cff8c7221 */ /* 0x000fc60000000000 */
        /* <DEDUP_REMOVED lines=34> */
[----:B------:R0:W-:Y:S04]  /*5490*/  STL [R1+0x248], R151 ;  /* 0x0002489701007387 */ /* 0x0001e80000100800 */
[----:B0-----:R-:W5:Y:S04]  /*54a0*/  LDL.LU R151, [R1+0x474] ;  /* 0x0004740001977983 */ /* 0x001f680000300800 */
[----:B------:R0:W-:Y:S04]  /*54b0*/  STL [R1+0x24c], R3 ;  /* 0x00024c0301007387 */ /* 0x0001e80000100800 */
[----:B------:R1:W-:Y:S01]  /*54c0*/  STL [R1+0x250], R2 ;  /* 0x0002500201007387 */ /* 0x0003e20000100800 */
[----:B0-----:R-:W-:-:S01]  /*54d0*/  FADD R3, RZ, R0 ;  /* 0x00000000ff037221 */ /* 0x001fc20000000000 */
[----:B------:R-:W-:Y:S01]  /*54e0*/  FADD R0, RZ, R25 ;  /* 0x00000019ff007221 */ /* 0x000fe20000000000 */
[----:B-1----:R-:W-:-:S03]  /*54f0*/  FADD R2, RZ, R24 ;  /* 0x00000018ff027221 */ /* 0x002fc60000000000 */
[----:B------:R0:W-:Y:S04]  /*5500*/  STL [R1+0x254], R3 ;  /* 0x0002540301007387 */ /* 0x0001e80000100800 */
[----:B------:R1:W-:Y:S04]  /*5510*/  STL [R1+0x258], R2 ;  /* 0x0002580201007387 */ /* 0x0003e80000100800 */
[----:B------:R2:W-:Y:S01]  /*5520*/  STL [R1+0x25c], R0 ;  /* 0x00025c0001007387 */ /* 0x0005e20000100800 */
[----:B0-----:R-:W-:-:S01]  /*5530*/  FADD R3, RZ, R26 ;  /* 0x0000001aff037221 */ /* 0x001fc20000000000 */
[----:B-1----:R-:W-:-:S04]  /*5540*/  FADD R2, RZ, R27 ;  /* 0x0000001bff027221 */ /* 0x002fc80000000000 */
[----:B------:R0:W-:Y:S01]  /*5550*/  STL [R1+0x260], R3 ;  /* 0x0002600301007387 */ /* 0x0001e20000100800 */
[----:B--2---:R-:W-:-:S03]  /*5560*/  FADD R0, RZ, R28 ;  /* 0x0000001cff007221 */ /* 0x004fc60000000000 */
        /* <DEDUP_REMOVED lines=207> */
[----:B---3--:R-:W-:-:S04]  /*6260*/  FADD R2, RZ, R132 ;  /* 0x00000084ff027221 */ /* 0x008fc80000000000 */
[----:B------:R5:W-:Y:S01]  /*6270*/  STL [R1+0x404], R3 ;  /* 0x0004040301007387 */ /* 0x000be20000100800 */
[----:B----4-:R-:W-:-:S03]  /*6280*/  FADD R0, RZ, R133 ;  /* 0x00000085ff007221 */ /* 0x010fc60000000000 */
[----:B------:R0:W-:Y:S04]  /*6290*/  STL [R1+0x408], R2 ;  /* 0x0004080201007387 */ /* 0x0001e80000100800 */
[----:B------:R1:W-:Y:S01]  /*62a0*/  STL [R1+0x40c], R0 ;  /* 0x00040c0001007387 */ /* 0x0003e20000100800 */
[----:B-----5:R-:W-:-:S01]  /*62b0*/  FADD R3, RZ, R134 ;  /* 0x00000086ff037221 */ /* 0x020fc20000000000 */
[----:B0-----:R-:W-:-:S04]  /*62c0*/  FADD R2, RZ, R135 ;  /* 0x00000087ff027221 */ /* 0x001fc80000000000 */
[----:B------:R0:W-:Y:S01]  /*62d0*/  STL [R1+0x410], R3 ;  /* 0x0004100301007387 */ /* 0x0001e20000100800 */
[----:B-1----:R-:W-:-:S03]  /*62e0*/  FADD R0, RZ, R136 ;  /* 0x00000088ff007221 */ /* 0x002fc60000000000 */
        /* <DEDUP_REMOVED lines=32> */
[----:B------:R-:W-:-:S05]  /*64f0*/  UMOV UR6, URZ ;  /* 0x0000003f00067c82 */ /* 0x000fca0008000000 */
.L_x_23:
[----:B------:R-:W-:-:S04]  /*6500*/  UIADD3 UR14, UR5, 0x1, URZ ;  /* 0x00000001050e7890 */ /* 0x000fc8000fffe03f */
[----:B------:R-:W-:-:S04]  /*6510*/  UISETP.NE.AND UP0, UPT, UR14, 0xe, UPT ;  /* 0x0000000e0e00788c */ /* 0x000fc8000bf05270 */
[----:B------:R-:W-:Y:S02]  /*6520*/  USEL UR8, URZ, 0x1, UP0 ;  /* 0x000000013f087887 */ /* 0x000fe40008000000 */
[----:B------:R-:W-:Y:S02]  /*6530*/  USEL UR14, UR14, URZ, UP0 ;  /* 0x0000003f0e0e7287 */ /* 0x000fe40008000000 */
[----:B------:R-:W-:-:S06]  /*6540*/  ULOP3.LUT UR8, UR4, UR8, URZ, 0x3c, !UPT ;  /* 0x0000000804087292 */ /* 0x000fcc000f8e3c3f */
[----:B0-----:R-:W-:Y:S01]  /*6550*/  IMAD.U32 R0, RZ, RZ, UR8 ;  /* 0x00000008ff007e24 */ /* 0x001fe2000f8e00ff */
[----:B------:R-:W-:-:S06]  /*6560*/  UMOV UR8, 0x1 ;  /* 0x0000000100087882 */ /* 0x000fcc0000000000 */
.L_x_18:
[----:B------:R-:W-:-:S04]  /*6570*/  UISETP.LT.AND UP0, UPT, UR9, 0x1, UPT ;  /* 0x000000010900788c */ /* 0x000fc8000bf01270 */
[----:B------:R-:W-:-:S04]  /*6580*/  USEL UR15, UR9, 0x1, UP0 ;  /* 0x00000001090f7887 */ /* 0x000fc80008000000 */
[----:B------:R-:W-:-:S04]  /*6590*/  UIADD3 UR15, UR9, -UR15, URZ ;  /* 0x8000000f090f7290 */ /* 0x000fc8000fffe03f */
[----:B------:R-:W-:-:S06]  /*65a0*/  UISETP.GE.AND UP0, UPT, UR15, 0x1, UPT ;  /* 0x000000010f00788c */ /* 0x000fcc000bf06270 */
[----:B------:R-:W-:-:S13]  /*65b0*/  PLOP3.LUT P1, PT, PT, PT, UP0, 0x80, 0x0 ;  /* 0x000000000000781c */ /* 0x000fda0003f2f008 */
[----:B------:R-:W-:Y:S05]  /*65c0*/  @!P1 BRA `(.L_x_24) ;  /* 0x0000004c00a49947 */ /* 0x000fea0003800000 */
[----:B------:R-:W-:Y:S01]  /*65d0*/  IMAD.U32 R2, RZ, RZ, UR15 ;  /* 0x0000000fff027e24 */ /* 0x000fe2000f8e00ff */
[----:B------:R-:W-:Y:S01]  /*65e0*/  UMOV UR25, UR5 ;  /* 0x0000000500197c82 */ /* 0x000fe20008000000 */
[----:B------:R-:W-:-:S05]  /*65f0*/  ULDC UR26, c[0x0][0x50c] ;  /* 0x00014300001a7ab9 */ /* 0x000fca0000000800 */
.L_x_32:
[----:B------:R-:W-:-:S06]  /*6600*/  UISETP.NE.AND UP0, UPT, UR24, 0x3, UPT ;  /* 0x000000031800788c */ /* 0x000fcc000bf05270 */
[----:B------:R-:W-:-:S13]  /*6610*/  PLOP3.LUT P2, PT, PT, PT, UP0, 0x80, 0x0 ;  /* 0x000000000000781c */ /* 0x000fda0003f4f008 */
[----:B0-----:R-:W-:Y:S05]  /*6620*/  @!P2 BRA `(.L_x_25) ;  /* 0x000000000004a947 */ /* 0x001fea0003800000 */
[----:B------:R-:W-:Y:S01]  /*6630*/  BPT.TRAP 0x1 ;  /* 0x000000040000795c */ /* 0x000fe20000300000 */
.L_x_25:
[----:B------:R-:W0:Y:S01]  /*6640*/  S2UR UR15, SR_CgaCtaId ;  /* 0x00000000000f79c3 */ /* 0x000e220000008800 */
[----:B------:R-:W-:Y:S01]  /*6650*/  UMOV UR11, 0x400 ;  /* 0x00000400000b7882 */ /* 0x000fe20000000000 */
[----:B------:R-:W-:Y:S01]  /*6660*/  SHF.L.U32 R3, R0, 0x1f, RZ ;  /* 0x0000001f00037819 */ /* 0x000fe200000006ff */
[----:B0-----:R-:W-:-:S04]  /*6670*/  ULEA UR11, UR15, UR11, 0x18 ;  /* 0x0000000b0f0b7291 */ /* 0x001fc8000f8ec03f */
[----:B------:R-:W-:-:S09]  /*6680*/  ULEA UR15, UR14, UR11, 0x3 ;  /* 0x0000000b0e0f7291 */ /* 0x000fd2000f8e183f */
[----:B------:R0:W4:Y:S01]  /*6690*/  SYNCS.PHASECHK.TRANS64.TRYWAIT P1, [UR15], R3 ;  /* 0x00000003ff0075a7 */ /* 0x000122000802014f */
[----:B------:R-:W-:Y:S05]  /*66a0*/  @!P2 BRA `(.L_x_26) ;  /* 0x000000000004a947 */ /* 0x000fea0003800000 */
[----:B------:R-:W-:Y:S01]  /*66b0*/  BPT.TRAP 0x1 ;  /* 0x000000040000795c */ /* 0x000fe20000300000 */
.L_x_26:
[----:B----4-:R-:W-:Y:S05]  /*66c0*/  @P1 BRA `(.L_x_27) ;  /* 0x0000000000081947 */ /* 0x010fea0003800000 */
[----:B------:R-:W4:Y:S02]  /*66d0*/  SYNCS.PHASECHK.TRANS64.TRYWAIT P1, [UR15], R3 ;  /* 0x00000003ff0075a7 */ /* 0x000f24000802014f */
[----:B----4-:R-:W-:Y:S05]  /*66e0*/  @!P1 BRA `(.L_x_28) ;  /* 0x000001d400549947 */ /* 0x010fea0003800000 */
.L_x_27:
        /* <DEDUP_REMOVED lines=64> */
[----:B----4-:R-:W4:Y:S04]  /*6af0*/  LDL.LU.64 R108, [R1] ;  /* 0x00000000016c7983 */ /* 0x010f280000300a00 */
[----:B------:R-:W4:Y:S04]  /*6b00*/  LDL.LU.64 R110, [R1+0x8] ;  /* 0x00000800016e7983 */ /* 0x000f280000300a00 */
        /* <DEDUP_REMOVED lines=61> */
[----:B------:R-:W4:Y:S01]  /*6ee0*/  LDL.LU.64 R234, [R1+0x1f8] ;  /* 0x0001f80001ea7983 */ /* 0x000f220000300a00 */
[----:B------:R-:W-:-:S02]  /*6ef0*/  UIADD3 UR15, UR11, 0x1c200, URZ ;  /* 0x0001c2000b0f7890 */ /* 0x000fc4000fffe03f */
[----:B------:R-:W-:Y:S02]  /*6f00*/  UISETP.NE.AND UP0, UPT, UR7, URZ, UPT ;  /* 0x0000003f0700728c */ /* 0x000fe4000bf05270 */
[----:B------:R-:W-:Y:S02]  /*6f10*/  USHF.R.U32.HI UR15, URZ, 0x4, UR15 ;  /* 0x000000043f0f7899 */ /* 0x000fe4000801160f */
[----:B------:R-:W-:Y:S02]  /*6f20*/  USEL UR8, UR8, URZ, !UP0 ;  /* 0x0000003f08087287 */ /* 0x000fe4000c000000 */
[----:B------:R-:W-:Y:S02]  /*6f30*/  ULOP3.LUT UR15, UR15, 0x3fff, URZ, 0xc0, !UPT ;  /* 0x00003fff0f0f7892 */ /* 0x000fe4000f8ec03f */
[----:B------:R-:W-:Y:S02]  /*6f40*/  ULOP3.LUT UR16, UR12, 0x10000, URZ, 0xfc, !UPT ;  /* 0x000100000c107892 */ /* 0x000fe4000f8efc3f */
[----:B------:R-:W-:-:S02]  /*6f50*/  ULOP3.LUT UR15, UR15, 0x10000, URZ, 0xfc, !UPT ;  /* 0x000100000f0f7892 */ /* 0x000fc4000f8efc3f */
[----:B------:R-:W-:Y:S02]  /*6f60*/  UISETP.NE.U32.AND UP0, UPT, UR8, URZ, UPT ;  /* 0x0000003f0800728c */ /* 0x000fe4000bf05070 */
[----:B------:R-:W-:Y:S02]  /*6f70*/  ULEA UR16, UR14, UR16, 0x9 ;  /* 0x000000100e107291 */ /* 0x000fe4000f8e483f */
[----:B------:R-:W-:Y:S01]  /*6f80*/  ULEA UR18, UR14, UR15, 0x9 ;  /* 0x0000000f0e127291 */ /* 0x000fe2000f8e483f */
[----:B------:R-:W-:Y:S01]  /*6f90*/  UMOV UR17, 0xc0000010 ;  /* 0xc000001000117882 */ /* 0x000fe20000000000 */
[----:B------:R-:W-:Y:S01]  /*6fa0*/  UMOV UR19, 0xc0000010 ;  /* 0xc000001000137882 */ /* 0x000fe20000000000 */
[----:B----4-:R-:W-:-:S06]  /*6fb0*/  WARPGROUP.ARRIVE ;  /* 0x00000000000079c5 */ /* 0x010fcc0000000000 */
[----:B------:R-:W-:Y:S03]  /*6fc0*/  QGMMA.64x256x32.F32.E5M2.E5M2 R108, gdesc[UR16], R108, UP0, gsb0 ;  /* 0x03e00000106c79f3 */ /* 0x000fe6000b80386c */
[----:B------:R-:W-:Y:S02]  /*6fd0*/  WARPGROUP.DEPBAR.LE gsb0, 0x0 ;  /* 0x00008000000079c5 */ /* 0x000fe40000010000 */
[----:B------:R-:W-:Y:S01]  /*6fe0*/  STL.64 [R1], R108 ;  /* 0x0000006c01007387 */ /* 0x000fe20000100a00 */
[----:B0-----:R-:W-:-:S03]  /*6ff0*/  IMAD.MOV.U32 R3, RZ, RZ, R108 ;  /* 0x000000ffff037224 */ /* 0x001fc600078e006c */
        /* <DEDUP_REMOVED lines=63> */
[----:B0-----:R0:W5:Y:S04]  /*73f0*/  LDL.LU.64 R234, [R1+0x670] ;  /* 0x0006700001ea7983 */ /* 0x0011680000300a00 */
[----:B------:R0:W5:Y:S04]  /*7400*/  LDL.LU.64 R232, [R1+0x668] ;  /* 0x0006680001e87983 */ /* 0x0001680000300a00 */
        /* <DEDUP_REMOVED lines=62> */
[----:B------:R-:W-:Y:S01]  /*77f0*/  UIADD3 UR16, UR16, 0x100, URZ ;  /* 0x0000010010107890 */ /* 0x000fe2000fffe03f */
[----:B------:R-:W-:Y:S01]  /*7800*/  UMOV UR17, 0xc0000010 ;  /* 0xc000001000117882 */ /* 0x000fe20000000000 */
[----:B------:R-:W-:Y:S01]  /*7810*/  UIADD3 UR6, UR6, 0x1, URZ ;  /* 0x0000000106067890 */ /* 0x000fe2000fffe03f */
[----:B----4-:R-:W-:-:S06]  /*7820*/  WARPGROUP.ARRIVE ;  /* 0x00000000000079c5 */ /* 0x010fcc0000000000 */
[----:B------:R-:W-:Y:S01]  /*7830*/  QGMMA.64x256x32.F32.E5M2.E5M2 R24, gdesc[UR16], R24, UP0, gsb0 ;  /* 0x03e00000101879f3 */ /* 0x000fe2000b803818 */
[----:B------:R-:W-:-:S04]  /*7840*/  UISETP.NE.AND UP0, UPT, UR6, UR26, UPT ;  /* 0x0000001a0600728c */ /* 0x000fc8000bf05270 */
[----:B------:R-:W-:-:S06]  /*7850*/  USEL UR7, URZ, 0x1, UP0 ;  /* 0x000000013f077887 */ /* 0x000fcc0008000000 */
[----:B------:R-:W-:Y:S01]  /*7860*/  ISETP.NE.AND P1, PT, RZ, UR7, PT ;  /* 0x00000007ff007c0c */ /* 0x000fe2000bf25270 */
[----:B------:R-:W-:-:S12]  /*7870*/  WARPGROUP.DEPBAR.LE gsb0, 0x0 ;  /* 0x00008000000079c5 */ /* 0x000fd80000010000 */
[----:B0-----:R-:W-:Y:S05]  /*7880*/  @!P1 BRA `(.L_x_29) ;  /* 0x00000038008c9947 */ /* 0x001fea0003800000 */
[----:B------:R0:W-:Y:S04]  /*7890*/  STL [R1+0x65c], R31 ;  /* 0x00065c1f01007387 */ /* 0x0001e80000100800 */
[----:B------:R4:W-:Y:S01]  /*78a0*/  STL [R1+0x658], R32 ;  /* 0x0006582001007387 */ /* 0x0009e20000100800 */
[----:B0-----:R-:W-:-:S03]  /*78b0*/  IMAD.MOV.U32 R31, RZ, RZ, R3 ;  /* 0x000000ffff1f7224 */ /* 0x001fc600078e0003 */
[----:B----4-:R-:W4:Y:S04]  /*78c0*/  LDL R32, [R1+0x4] ;  /* 0x0000040001207983 */ /* 0x010f280000100800 */
[----:B------:R0:W-:Y:S04]  /*78d0*/  STL [R1+0x654], R33 ;  /* 0x0006542101007387 */ /* 0x0001e80000100800 */
[----:B0-----:R-:W2:Y:S04]  /*78e0*/  LDL R33, [R1+0x8] ;  /* 0x0000080001217983 */ /* 0x001ea80000100800 */
[----:B------:R0:W-:Y:S04]  /*78f0*/  STL [R1+0x650], R34 ;  /* 0x0006502201007387 */ /* 0x0001e80000100800 */
[----:B0-----:R-:W3:Y:S04]  /*7900*/  LDL R34, [R1+0xc] ;  /* 0x00000c0001227983 */ /* 0x001ee80000100800 */
        /* <DEDUP_REMOVED lines=175> */
[----:B0-----:R-:W3:Y:S04]  /*8400*/  LDL.LU R122, [R1+0x200] ;  /* 0x00020000017a7983 */ /* 0x001ee80000300800 */
        /* <DEDUP_REMOVED lines=14> */
[----:B------:R-:W3:Y:S04]  /*84f0*/  LDL.LU R3, [R1+0x234] ;  /* 0x0002340001037983 */ /* 0x000ee80000300800 */
        /* <DEDUP_REMOVED lines=46> */
[----:B-----5:R0:W-:Y:S04]  /*87e0*/  STL [R1+0x474], R0 ;  /* 0x0004740001007387 */ /* 0x0201e80000100800 */
[----:B0-----:R-:W3:Y:S01]  /*87f0*/  LDL R0, [R1+0x168] ;  /* 0x0001680001007983 */ /* 0x001ee20000100800 */
[----:B------:R-:W-:-:S01]  /*8800*/  FADD R4, R31, R4 ;  /* 0x000000041f047221 */ /* 0x000fc20000000000 */
[----:B----4-:R-:W-:Y:S01]  /*8810*/  FADD R5, R32, R5 ;  /* 0x0000000520057221 */ /* 0x010fe20000000000 */
[----:B--2---:R-:W-:-:S01]  /*8820*/  FADD R6, R33, R6 ;  /* 0x0000000621067221 */ /* 0x004fc20000000000 */
[----:B------:R-:W2:Y:S01]  /*8830*/  LDL.LU R31, [R1+0x65c] ;  /* 0x00065c00011f7983 */ /* 0x000ea20000300800 */
[----:B---3--:R-:W-:-:S01]  /*8840*/  FADD R7, R34, R7 ;  /* 0x0000000722077221 */ /* 0x008fc20000000000 */
[----:B------:R-:W-:-:S02]  /*8850*/  FADD R8, R35, R8 ;  /* 0x0000000823087221 */ /* 0x000fc40000000000 */
[----:B------:R-:W3:Y:S01]  /*8860*/  LDL.LU R32, [R1+0x658] ;  /* 0x0006580001207983 */ /* 0x000ee20000300800 */
[----:B------:R-:W-:-:S03]  /*8870*/  FADD R9, R36, R9 ;  /* 0x0000000924097221 */ /* 0x000fc60000000000 */
[----:B------:R-:W4:Y:S01]  /*8880*/  LDL.LU R33, [R1+0x654] ;  /* 0x0006540001217983 */ /* 0x000f220000300800 */
        /* <DEDUP_REMOVED lines=160> */
[----:B------:R-:W-:-:S01]  /*9290*/  FADD R218, R117, R218 ;  /* 0x000000da75da7221 */ /* 0x000fc20000000000 */
[----:B------:R-:W-:Y:S02]  /*92a0*/  FADD R122, R124, R122 ;  /* 0x0000007a7c7a7221 */ /* 0x000fe40000000000 */
[----:B------:R-:W4:Y:S01]  /*92b0*/  LDL.LU R114, [R1+0x510] ;  /* 0x0005100001727983 */ /* 0x000f220000300800 */
[----:B------:R-:W-:-:S03]  /*92c0*/  FADD R219, R118, R219 ;  /* 0x000000db76db7221 */ /* 0x000fc60000000000 */
[----:B------:R-:W4:Y:S01]  /*92d0*/  LDL.LU R115, [R1+0x50c] ;  /* 0x00050c0001737983 */ /* 0x000f220000300800 */
[----:B------:R-:W-:-:S03]  /*92e0*/  FADD R220, R119, R220 ;  /* 0x000000dc77dc7221 */ /* 0x000fc60000000000 */
[----:B------:R-:W4:Y:S01]  /*92f0*/  LDL.LU R116, [R1+0x508] ;  /* 0x0005080001747983 */ /* 0x000f220000300800 */
[----:B------:R-:W-:-:S03]  /*9300*/  FADD R221, R120, R221 ;  /* 0x000000dd78dd7221 */ /* 0x000fc60000000000 */
[----:B------:R-:W4:Y:S04]  /*9310*/  LDL.LU R117, [R1+0x504] ;  /* 0x0005040001757983 */ /* 0x000f280000300800 */
[----:B------:R-:W4:Y:S04]  /*9320*/  LDL.LU R118, [R1+0x500] ;  /* 0x0005000001767983 */ /* 0x000f280000300800 */
[----:B------:R-:W4:Y:S04]  /*9330*/  LDL.LU R119, [R1+0x4fc] ;  /* 0x0004fc0001777983 */ /* 0x000f280000300800 */
[----:B------:R-:W4:Y:S01]  /*9340*/  LDL.LU R120, [R1+0x4f8] ;  /* 0x0004f80001787983 */ /* 0x000f220000300800 */
[----:B------:R-:W-:-:S01]  /*9350*/  FADD R237, R126, R237 ;  /* 0x000000ed7eed7221 */ /* 0x000fc20000000000 */
[----:B------:R-:W-:Y:S01]  /*9360*/  FADD R236, R128, R236 ;  /* 0x000000ec80ec7221 */ /* 0x000fe20000000000 */
[----:B------:R-:W-:-:S01]  /*9370*/  FADD R225, R150, R225 ;  /* 0x000000e196e17221 */ /* 0x000fc20000000000 */
[----:B------:R0:W-:Y:S01]  /*9380*/  STL [R1+0x200], R122 ;  /* 0x0002007a01007387 */ /* 0x0001e20000100800 */
[----:B------:R-:W-:-:S01]  /*9390*/  FADD R228, R146, R228 ;  /* 0x000000e492e47221 */ /* 0x000fc20000000000 */
[----:B------:R-:W-:Y:S01]  /*93a0*/  FADD R230, R143, R230 ;  /* 0x000000e68fe67221 */ /* 0x000fe20000000000 */
[----:B------:R-:W-:-:S01]  /*93b0*/  FADD R231, R141, R231 ;  /* 0x000000e78de77221 */ /* 0x000fc20000000000 */
[----:B------:R-:W-:Y:S01]  /*93c0*/  FADD R223, R2, R223 ;  /* 0x000000df02df7221 */ /* 0x000fe20000000000 */
[----:B------:R-:W-:-:S01]  /*93d0*/  FADD R222, R0, R222 ;  /* 0x000000de00de7221 */ /* 0x000fc20000000000 */
[----:B------:R-:W-:Y:S01]  /*93e0*/  FADD R224, R151, R224 ;  /* 0x000000e097e07221 */ /* 0x000fe20000000000 */
[----:B------:R-:W-:-:S01]  /*93f0*/  FADD R226, R149, R226 ;  /* 0x000000e295e27221 */ /* 0x000fc20000000000 */
[----:B------:R-:W-:Y:S01]  /*9400*/  FADD R227, R147, R227 ;  /* 0x000000e393e37221 */ /* 0x000fe20000000000 */
[----:B------:R-:W-:-:S01]  /*9410*/  FADD R229, R145, R229 ;  /* 0x000000e591e57221 */ /* 0x000fc20000000000 */
[----:B0-----:R-:W2:Y:S01]  /*9420*/  LDL.LU R122, [R1+0x204] ;  /* 0x00020400017a7983 */ /* 0x001ea20000300800 */
[----:B------:R-:W-:-:S01]  /*9430*/  FADD R232, R136, R232 ;  /* 0x000000e888e87221 */ /* 0x000fc20000000000 */
[----:B------:R-:W-:Y:S01]  /*9440*/  FADD R233, R134, R233 ;  /* 0x000000e986e97221 */ /* 0x000fe20000000000 */
[----:B------:R-:W-:-:S01]  /*9450*/  FADD R234, R132, R234 ;  /* 0x000000ea84ea7221 */ /* 0x000fc20000000000 */
[----:B------:R-:W3:Y:S01]  /*9460*/  LDL.LU R124, [R1+0x208] ;  /* 0x00020800017c7983 */ /* 0x000ee20000300800 */
[----:B------:R-:W-:-:S03]  /*9470*/  FADD R235, R130, R235 ;  /* 0x000000eb82eb7221 */ /* 0x000fc60000000000 */
[----:B------:R-:W4:Y:S04]  /*9480*/  LDL.LU R126, [R1+0x20c] ;  /* 0x00020c00017e7983 */ /* 0x000f280000300800 */
[----:B------:R-:W4:Y:S04]  /*9490*/  LDL.LU R128, [R1+0x210] ;  /* 0x0002100001807983 */ /* 0x000f280000300800 */
[----:B------:R-:W4:Y:S04]  /*94a0*/  LDL.LU R150, [R1+0x214] ;  /* 0x0002140001967983 */ /* 0x000f280000300800 */
[----:B------:R-:W4:Y:S04]  /*94b0*/  LDL.LU R146, [R1+0x218] ;  /* 0x0002180001927983 */ /* 0x000f280000300800 */
[----:B------:R-:W4:Y:S04]  /*94c0*/  LDL.LU R143, [R1+0x21c] ;  /* 0x00021c00018f7983 */ /* 0x000f280000300800 */
[----:B------:R-:W4:Y:S04]  /*94d0*/  LDL.LU R141, [R1+0x220] ;  /* 0x00022000018d7983 */ /* 0x000f280000300800 */
[----:B------:R-:W4:Y:S04]  /*94e0*/  LDL.LU R2, [R1+0x224] ;  /* 0x0002240001027983 */ /* 0x000f280000300800 */
[----:B------:R-:W4:Y:S04]  /*94f0*/  LDL.LU R0, [R1+0x228] ;  /* 0x0002280001007983 */ /* 0x000f280000300800 */
[----:B------:R-:W4:Y:S04]  /*9500*/  LDL R130, [R1+0x1e0] ;  /* 0x0001e00001827983 */ /* 0x000f280000100800 */
[----:B------:R-:W4:Y:S04]  /*9510*/  LDL R132, [R1+0x1e4] ;  /* 0x0001e40001847983 */ /* 0x000f280000100800 */
[----:B------:R-:W4:Y:S04]  /*9520*/  LDL R134, [R1+0x1e8] ;  /* 0x0001e80001867983 */ /* 0x000f280000100800 */
[----:B------:R-:W4:Y:S04]  /*9530*/  LDL R136, [R1+0x1ec] ;  /* 0x0001ec0001887983 */ /* 0x000f280000100800 */
[----:B------:R-:W4:Y:S04]  /*9540*/  LDL R151, [R1+0x1f0] ;  /* 0x0001f00001977983 */ /* 0x000f280000100800 */
[----:B------:R-:W4:Y:S04]  /*9550*/  LDL R149, [R1+0x1f4] ;  /* 0x0001f40001957983 */ /* 0x000f280000100800 */
[----:B------:R-:W4:Y:S04]  /*9560*/  LDL R147, [R1+0x1f8] ;  /* 0x0001f80001937983 */ /* 0x000f280000100800 */
[----:B------:R-:W4:Y:S01]  /*9570*/  LDL R145, [R1+0x1fc] ;  /* 0x0001fc0001917983 */ /* 0x000f220000100800 */
[----:B------:R-:W-:-:S01]  /*9580*/  FADD R137, R138, R137 ;  /* 0x000000898a897221 */ /* 0x000fc20000000000 */
[----:B------:R-:W-:Y:S01]  /*9590*/  FADD R133, R135, R133 ;  /* 0x0000008587857221 */ /* 0x000fe20000000000 */
[----:B------:R-:W-:-:S01]  /*95a0*/  FADD R3, R131, R3 ;  /* 0x0000000383037221 */ /* 0x000fc20000000000 */
[----:B--2---:R-:W-:-:S02]  /*95b0*/  FADD R122, R121, R122 ;  /* 0x0000007a797a7221 */ /* 0x004fc40000000000 */
[----:B------:R-:W2:Y:S01]  /*95c0*/  LDL.LU R121, [R1+0x4f4] ;  /* 0x0004f40001797983 */ /* 0x000ea20000300800 */
[----:B---3--:R-:W-:-:S03]  /*95d0*/  FADD R124, R123, R124 ;  /* 0x0000007c7b7c7221 */ /* 0x008fc60000000000 */
[----:B------:R0:W-:Y:S01]  /*95e0*/  STL [R1+0x204], R122 ;  /* 0x0002047a01007387 */ /* 0x0001e20000100800 */
[----:B----4-:R-:W-:-:S01]  /*95f0*/  FADD R126, R125, R126 ;  /* 0x0000007e7d7e7221 */ /* 0x010fc20000000000 */
[----:B------:R-:W-:Y:S02]  /*9600*/  FADD R128, R127, R128 ;  /* 0x000000807f807221 */ /* 0x000fe40000000000 */
[----:B0-----:R-:W3:Y:S04]  /*9610*/  LDL.LU R122, [R1+0x4f0] ;  /* 0x0004f000017a7983 */ /* 0x001ee80000300800 */
[----:B------:R-:W4:Y:S04]  /*9620*/  LDL.LU R123, [R1+0x4ec] ;  /* 0x0004ec00017b7983 */ /* 0x000f280000300800 */
[----:B------:R0:W-:Y:S01]  /*9630*/  STL [R1+0x208], R124 ;  /* 0x0002087c01007387 */ /* 0x0001e20000100800 */
[----:B------:R-:W-:-:S01]  /*9640*/  FADD R150, R129, R150 ;  /* 0x0000009681967221 */ /* 0x000fc20000000000 */
[----:B------:R-:W-:Y:S01]  /*9650*/  FADD R146, R148, R146 ;  /* 0x0000009294927221 */ /* 0x000fe20000000000 */
[----:B------:R-:W-:-:S01]  /*9660*/  FADD R143, R144, R143 ;  /* 0x0000008f908f7221 */ /* 0x000fc20000000000 */
[----:B------:R-:W-:Y:S01]  /*9670*/  FADD R141, R142, R141 ;  /* 0x0000008d8e8d7221 */ /* 0x000fe20000000000 */
[----:B0-----:R-:W4:Y:S04]  /*9680*/  LDL.LU R124, [R1+0x4e8] ;  /* 0x0004e800017c7983 */ /* 0x001f280000300800 */
[----:B------:R-:W4:Y:S04]  /*9690*/  LDL.LU R125, [R1+0x4e4] ;  /* 0x0004e400017d7983 */ /* 0x000f280000300800 */
[----:B------:R0:W-:Y:S01]  /*96a0*/  STL [R1+0x20c], R126 ;  /* 0x00020c7e01007387 */ /* 0x0001e20000100800 */
[----:B------:R-:W-:-:S01]  /*96b0*/  FADD R2, R140, R2 ;  /* 0x000000028c027221 */ /* 0x000fc20000000000 */
[----:B------:R-:W-:-:S02]  /*96c0*/  FADD R0, R139, R0 ;  /* 0x000000008b007221 */ /* 0x000fc40000000000 */
[----:B0-----:R-:W4:Y:S04]  /*96d0*/  LDL.LU R126, [R1+0x4e0] ;  /* 0x0004e000017e7983 */ /* 0x001f280000300800 */
[----:B------:R-:W4:Y:S04]  /*96e0*/  LDL.LU R127, [R1+0x4dc] ;  /* 0x0004dc00017f7983 */ /* 0x000f280000300800 */
[----:B------:R0:W-:Y:S04]  /*96f0*/  STL [R1+0x210], R128 ;  /* 0x0002108001007387 */ /* 0x0001e80000100800 */
[----:B0-----:R-:W4:Y:S04]  /*9700*/  LDL.LU R128, [R1+0x4d8] ;  /* 0x0004d80001807983 */ /* 0x001f280000300800 */
[----:B------:R-:W4:Y:S04]  /*9710*/  LDL.LU R129, [R1+0x4d4] ;  /* 0x0004d40001817983 */ /* 0x000f280000300800 */
[----:B------:R-:W-:Y:S04]  /*9720*/  STL [R1+0x214], R150 ;  /* 0x0002149601007387 */ /* 0x000fe80000100800 */
[----:B------:R-:W-:Y:S04]  /*9730*/  STL [R1+0x218], R146 ;  /* 0x0002189201007387 */ /* 0x000fe80000100800 */
[----:B------:R-:W-:Y:S04]  /*9740*/  STL [R1+0x21c], R143 ;  /* 0x00021c8f01007387 */ /* 0x000fe80000100800 */
[----:B------:R-:W-:Y:S04]  /*9750*/  STL [R1+0x220], R141 ;  /* 0x0002208d01007387 */ /* 0x000fe80000100800 */
[----:B------:R-:W-:Y:S04]  /*9760*/  STL [R1+0x224], R2 ;  /* 0x0002240201007387 */ /* 0x000fe80000100800 */
[----:B------:R-:W-:Y:S04]  /*9770*/  STL [R1+0x228], R0 ;  /* 0x0002280001007387 */ /* 0x000fe80000100800 */
[----:B------:R-:W2:Y:S04]  /*9780*/  LDL.LU R131, [R1+0x238] ;  /* 0x0002380001837983 */ /* 0x000ea80000300800 */
[----:B------:R-:W-:Y:S04]  /*9790*/  STL [R1+0x22c], R137 ;  /* 0x00022c8901007387 */ /* 0x000fe80000100800 */
[----:B------:R0:W-:Y:S04]  /*97a0*/  STL [R1+0x230], R133 ;  /* 0x0002308501007387 */ /* 0x0001e80000100800 */
[----:B0-----:R-:W3:Y:S04]  /*97b0*/  LDL.LU R133, [R1+0x23c] ;  /* 0x00023c0001857983 */ /* 0x001ee80000300800 */
[----:B------:R-:W4:Y:S04]  /*97c0*/  LDL.LU R135, [R1+0x240] ;  /* 0x0002400001877983 */ /* 0x000f280000300800 */
[----:B------:R0:W-:Y:S04]  /*97d0*/  STL [R1+0x234], R3 ;  /* 0x0002340301007387 */ /* 0x0001e80000100800 */
        /* <DEDUP_REMOVED lines=11> */
[----:B0-----:R-:W4:Y:S04]  /*9890*/  LDL.LU R3, [R1+0x270] ;  /* 0x0002700001037983 */ /* 0x001f280000300800 */
[----:B------:R-:W4:Y:S04]  /*98a0*/  LDL.LU R2, [R1+0x274] ;  /* 0x0002740001027983 */ /* 0x000f280000300800 */
[----:B------:R-:W4:Y:S01]  /*98b0*/  LDL.LU R0, [R1+0x278] ;  /* 0x0002780001007983 */ /* 0x000f220000300800 */
[----:B--2---:R-:W-:-:S03]  /*98c0*/  FADD R131, R130, R131 ;  /* 0x0000008382837221 */ /* 0x004fc60000000000 */
[----:B------:R-:W2:Y:S04]  /*98d0*/  LDL.LU R130, [R1+0x4d0] ;  /* 0x0004d00001827983 */ /* 0x000ea80000300800 */
[----:B------:R0:W-:Y:S04]  /*98e0*/  STL [R1+0x238], R131 ;  /* 0x0002388301007387 */ /* 0x0001e80000100800 */
[----:B0-----:R-:W2:Y:S01]  /*98f0*/  LDL.LU R131, [R1+0x4cc] ;  /* 0x0004cc0001837983 */ /* 0x001ea20000300800 */
[----:B---3--:R-:W-:-:S03]  /*9900*/  FADD R133, R132, R133 ;  /* 0x0000008584857221 */ /* 0x008fc60000000000 */
[----:B------:R-:W3:Y:S01]  /*9910*/  LDL.LU R132, [R1+0x4c8] ;  /* 0x0004c80001847983 */ /* 0x000ee20000300800 */
[----:B----4-:R-:W-:-:S03]  /*9920*/  FADD R135, R134, R135 ;  /* 0x0000008786877221 */ /* 0x010fc60000000000 */
[----:B------:R0:W-:Y:S01]  /*9930*/  STL [R1+0x23c], R133 ;  /* 0x00023c8501007387 */ /* 0x0001e20000100800 */
[----:B------:R-:W-:-:S03]  /*9940*/  FADD R137, R136, R137 ;  /* 0x0000008988897221 */ /* 0x000fc60000000000 */
[----:B0-----:R-:W4:Y:S01]  /*9950*/  LDL.LU R133, [R1+0x4c4] ;  /* 0x0004c40001857983 */ /* 0x001f220000300800 */
[----:B------:R-:W-:-:S03]  /*9960*/  FADD R150, R151, R150 ;  /* 0x0000009697967221 */ /* 0x000fc60000000000 */
[----:B------:R-:W4:Y:S01]  /*9970*/  LDL.LU R134, [R1+0x4c0] ;  /* 0x0004c00001867983 */ /* 0x000f220000300800 */
[----:B------:R-:W-:-:S03]  /*9980*/  FADD R148, R149, R148 ;  /* 0x0000009495947221 */ /* 0x000fc60000000000 */
[----:B------:R0:W-:Y:S01]  /*9990*/  STL [R1+0x240], R135 ;  /* 0x0002408701007387 */ /* 0x0001e20000100800 */
[----:B------:R-:W-:-:S01]  /*99a0*/  FADD R146, R147, R146 ;  /* 0x0000009293927221 */ /* 0x000fc20000000000 */
[----:B------:R-:W-:Y:S02]  /*99b0*/  FADD R144, R145, R144 ;  /* 0x0000009091907221 */ /* 0x000fe40000000000 */
[----:B0-----:R-:W4:Y:S01]  /*99c0*/  LDL.LU R135, [R1+0x4bc] ;  /* 0x0004bc0001877983 */ /* 0x001f220000300800 */
[----:B------:R-:W-:-:S03]  /*99d0*/  FADD R143, R24, R143 ;  /* 0x0000008f188f7221 */ /* 0x000fc60000000000 */
[----:B------:R-:W4:Y:S01]  /*99e0*/  LDL.LU R136, [R1+0x4b8] ;  /* 0x0004b80001887983 */ /* 0x000f220000300800 */
[----:B------:R-:W-:-:S03]  /*99f0*/  FADD R142, R25, R142 ;  /* 0x0000008e198e7221 */ /* 0x000fc60000000000 */
[----:B------:R0:W-:Y:S01]  /*9a00*/  STL [R1+0x244], R137 ;  /* 0x0002448901007387 */ /* 0x0001e20000100800 */
[----:B------:R-:W-:-:S01]  /*9a10*/  FADD R141, R26, R141 ;  /* 0x0000008d1a8d7221 */ /* 0x000fc20000000000 */
[----:B------:R-:W-:Y:S01]  /*9a20*/  FADD R140, R27, R140 ;  /* 0x0000008c1b8c7221 */ /* 0x000fe20000000000 */
[----:B------:R-:W-:-:S01]  /*9a30*/  FADD R139, R28, R139 ;  /* 0x0000008b1c8b7221 */ /* 0x000fc20000000000 */
[----:B0-----:R-:W4:Y:S04]  /*9a40*/  LDL.LU R137, [R1+0x4b4] ;  /* 0x0004b40001897983 */ /* 0x001f280000300800 */
[----:B------:R0:W-:Y:S01]  /*9a50*/  STL [R1+0x248], R150 ;  /* 0x0002489601007387 */ /* 0x0001e20000100800 */
[----:B------:R-:W-:-:S03]  /*9a60*/  FADD R138, R29, R138 ;  /* 0x0000008a1d8a7221 */ /* 0x000fc60000000000 */
[----:B------:R1:W-:Y:S04]  /*9a70*/  STL [R1+0x24c], R148 ;  /* 0x00024c9401007387 */ /* 0x0003e80000100800 */
        /* <DEDUP_REMOVED lines=9> */
[----:B------:R1:W-:Y:S04]  /*9b10*/  STL [R1+0x268], R139 ;  /* 0x0002688b01007387 */ /* 0x0003e80000100800 */
[----:B------:R1:W-:Y:S04]  /*9b20*/  STL [R1+0x26c], R138 ;  /* 0x00026c8a01007387 */ /* 0x0003e80000100800 */
[----:B------:R-:W2:Y:S04]  /*9b30*/  LDL.LU R151, [R1+0x27c] ;  /* 0x00027c0001977983 */ /* 0x000ea80000300800 */
[----:B------:R1:W-:Y:S04]  /*9b40*/  STL [R1+0x270], R3 ;  /* 0x0002700301007387 */ /* 0x0003e80000100800 */
[----:B0-----:R-:W3:Y:S04]  /*9b50*/  LDL.LU R150, [R1+0x280] ;  /* 0x0002800001967983 */ /* 0x001ee80000300800 */
[----:B------:R0:W-:Y:S04]  /*9b60*/  STL [R1+0x274], R2 ;  /* 0x0002740201007387 */ /* 0x0001e80000100800 */
[----:B------:R-:W4:Y:S04]  /*9b70*/  LDL.LU R149, [R1+0x284] ;  /* 0x0002840001957983 */ /* 0x000f280000300800 */
[----:B------:R0:W-:Y:S04]  /*9b80*/  STL [R1+0x278], R0 ;  /* 0x0002780001007387 */ /* 0x0001e80000100800 */
[----:B-1----:R-:W4:Y:S04]  /*9b90*/  LDL.LU R148, [R1+0x288] ;  /* 0x0002880001947983 */ /* 0x002f280000300800 */
        /* <DEDUP_REMOVED lines=12> */
[----:B------:R-:W4:Y:S01]  /*9c60*/  LDL.LU R0, [R1+0x2bc] ;  /* 0x0002bc0001007983 */ /* 0x000f220000300800 */
[----:B--2---:R-:W-:-:S01]  /*9c70*/  FADD R151, R33, R151 ;  /* 0x0000009721977221 */ /* 0x004fc20000000000 */
[----:B---3--:R-:W-:-:S04]  /*9c80*/  FADD R150, R34, R150 ;  /* 0x0000009622967221 */ /* 0x008fc80000000000 */
[----:B------:R0:W-:Y:S01]  /*9c90*/  STL [R1+0x27c], R151 ;  /* 0x00027c9701007387 */ /* 0x0001e20000100800 */
[----:B----4-:R-:W-:-:S03]  /*9ca0*/  FADD R149, R35, R149 ;  /* 0x0000009523957221 */ /* 0x010fc60000000000 */
[----:B------:R1:W-:Y:S01]  /*9cb0*/  STL [R1+0x280], R150 ;  /* 0x0002809601007387 */ /* 0x0003e20000100800 */
[----:B------:R-:W-:-:S03]  /*9cc0*/  FADD R148, R36, R148 ;  /* 0x0000009424947221 */ /* 0x000fc60000000000 */
        /* <DEDUP_REMOVED lines=24> */
[----:B0-----:R-:W4:Y:S01]  /*9e50*/  LDL.LU R151, [R1+0x2c0] ;  /* 0x0002c00001977983 */ /* 0x001f220000300800 */
[----:B------:R-:W-:-:S03]  /*9e60*/  FADD R0, R49, R0 ;  /* 0x0000000031007221 */ /* 0x000fc60000000000 */
[----:B------:R0:W-:Y:S04]  /*9e70*/  STL [R1+0x2b4], R3 ;  /* 0x0002b40301007387 */ /* 0x0001e80000100800 */
[----:B-1----:R-:W4:Y:S04]  /*9e80*/  LDL.LU R150, [R1+0x2c4] ;  /* 0x0002c40001967983 */ /* 0x002f280000300800 */
[----:B------:R1:W-:Y:S04]  /*9e90*/  STL [R1+0x2b8], R2 ;  /* 0x0002b80201007387 */ /* 0x0003e80000100800 */
[----:B--2---:R-:W2:Y:S04]  /*9ea0*/  LDL.LU R149, [R1+0x2c8] ;  /* 0x0002c80001957983 */ /* 0x004ea80000300800 */
[----:B------:R1:W-:Y:S04]  /*9eb0*/  STL [R1+0x2bc], R0 ;  /* 0x0002bc0001007387 */ /* 0x0003e80000100800 */
[----:B---3--:R-:W3:Y:S04]  /*9ec0*/  LDL.LU R148, [R1+0x2cc] ;  /* 0x0002cc0001947983 */ /* 0x008ee80000300800 */
[----:B----4-:R-:W4:Y:S04]  /*9ed0*/  LDL.LU R147, [R1+0x2d0] ;  /* 0x0002d00001937983 */ /* 0x010f280000300800 */
        /* <DEDUP_REMOVED lines=10> */
[----:B-1----:R-:W4:Y:S04]  /*9f80*/  LDL.LU R2, [R1+0x2fc] ;  /* 0x0002fc0001027983 */ /* 0x002f280000300800 */
[----:B------:R-:W4:Y:S01]  /*9f90*/  LDL.LU R0, [R1+0x300] ;  /* 0x0003000001007983 */ /* 0x000f220000300800 */
[----:B------:R-:W-:-:S01]  /*9fa0*/  FADD R151, R50, R151 ;  /* 0x0000009732977221 */ /* 0x000fc20000000000 */
[----:B------:R-:W-:-:S04]  /*9fb0*/  FADD R150, R51, R150 ;  /* 0x0000009633967221 */ /* 0x000fc80000000000 */
[----:B------:R0:W-:Y:S01]  /*9fc0*/  STL [R1+0x2c0], R151 ;  /* 0x0002c09701007387 */ /* 0x0001e20000100800 */
[----:B--2---:R-:W-:-:S03]  /*9fd0*/  FADD R149, R52, R149 ;  /* 0x0000009534957221 */ /* 0x004fc60000000000 */
[----:B------:R1:W-:Y:S01]  /*9fe0*/  STL [R1+0x2c4], R150 ;  /* 0x0002c49601007387 */ /* 0x0003e20000100800 */
[----:B---3--:R-:W-:-:S03]  /*9ff0*/  FADD R148, R53, R148 ;  /* 0x0000009435947221 */ /* 0x008fc60000000000 */
        /* <DEDUP_REMOVED lines=200> */
[----:B------:R-:W-:Y:S01]  /*ac80*/  STL [R1+0x3d0], R151 ;  /* 0x0003d09701007387 */ /* 0x000fe20000100800 */
[----:B--2---:R-:W-:-:S03]  /*ac90*/  FADD R149, R120, R149 ;  /* 0x0000009578957221 */ /* 0x004fc60000000000 */
[----:B------:R-:W-:Y:S01]  /*aca0*/  STL [R1+0x3d4], R150 ;  /* 0x0003d49601007387 */ /* 0x000fe20000100800 */
[----:B---3--:R-:W-:-:S03]  /*acb0*/  FADD R148, R121, R148 ;  /* 0x0000009479947221 */ /* 0x008fc60000000000 */
[----:B------:R-:W-:Y:S01]  /*acc0*/  STL [R1+0x3d8], R149 ;  /* 0x0003d89501007387 */ /* 0x000fe20000100800 */
[----:B----4-:R-:W-:-:S03]  /*acd0*/  FADD R147, R122, R147 ;  /* 0x000000937a937221 */ /* 0x010fc60000000000 */
[----:B------:R-:W-:Y:S01]  /*ace0*/  STL [R1+0x3dc], R148 ;  /* 0x0003dc9401007387 */ /* 0x000fe20000100800 */
[----:B------:R-:W-:-:S03]  /*acf0*/  FADD R146, R123, R146 ;  /* 0x000000927b927221 */ /* 0x000fc60000000000 */
        /* <DEDUP_REMOVED lines=18> */
[----:B------:R0:W-:Y:S04]  /*ae20*/  STL [R1+0x404], R138 ;  /* 0x0004048a01007387 */ /* 0x0001e80000100800 */
[----:B0-----:R-:W2:Y:S04]  /*ae30*/  LDL.LU R138, [R1+0x414] ;  /* 0x00041400018a7983 */ /* 0x001ea80000300800 */
[----:B------:R-:W-:Y:S04]  /*ae40*/  STL [R1+0x408], R3 ;  /* 0x0004080301007387 */ /* 0x000fe80000100800 */
[----:B------:R-:W3:Y:S01]  /*ae50*/  LDL.LU R139, [R1+0x418] ;  /* 0x00041800018b7983 */ /* 0x000ee20000300800 */
[----:B------:R-:W-:-:S01]  /*ae60*/  FADD R2, R133, R2 ;  /* 0x0000000285027221 */ /* 0x000fc20000000000 */
[----:B------:R-:W-:-:S04]  /*ae70*/  FADD R0, R134, R0 ;  /* 0x0000000086007221 */ /* 0x000fc80000000000 */
[----:B------:R0:W-:Y:S04]  /*ae80*/  STL [R1+0x40c], R2 ;  /* 0x00040c0201007387 */ /* 0x0001e80000100800 */
        /* <DEDUP_REMOVED lines=16> */
[----:B--2---:R-:W-:-:S05]  /*af90*/  FADD R138, R135, R138 ;  /* 0x0000008a878a7221 */ /* 0x004fca0000000000 */
[----:B------:R0:W-:Y:S01]  /*afa0*/  STL [R1+0x414], R138 ;  /* 0x0004148a01007387 */ /* 0x0001e20000100800 */
[----:B---3--:R-:W-:-:S03]  /*afb0*/  FADD R139, R136, R139 ;  /* 0x0000008b888b7221 */ /* 0x008fc60000000000 */
[----:B0-----:R-:W2:Y:S04]  /*afc0*/  LDL.LU R138, [R1+0x4b0] ;  /* 0x0004b000018a7983 */ /* 0x001ea80000300800 */
[----:B------:R0:W-:Y:S04]  /*afd0*/  STL [R1+0x418], R139 ;  /* 0x0004188b01007387 */ /* 0x0001e80000100800 */
[----:B0-----:R-:W3:Y:S01]  /*afe0*/  LDL.LU R139, [R1+0x4ac] ;  /* 0x0004ac00018b7983 */ /* 0x001ee20000300800 */
[----:B----4-:R-:W-:-:S05]  /*aff0*/  FADD R140, R137, R140 ;  /* 0x0000008c898c7221 */ /* 0x010fca0000000000 */
[----:B------:R0:W-:Y:S04]  /*b000*/  STL [R1+0x41c], R140 ;  /* 0x00041c8c01007387 */ /* 0x0001e80000100800 */
[----:B0-----:R-:W4:Y:S01]  /*b010*/  LDL.LU R140, [R1+0x4a8] ;  /* 0x0004a800018c7983 */ /* 0x001f220000300800 */
        /* <DEDUP_REMOVED lines=35> */
[----:B0-----:R0:W5:Y:S01]  /*b250*/  LDL.LU R2, [R1+0x478] ;  /* 0x0004780001027983 */ /* 0x0011620000300800 */
[----:B------:R-:W-:Y:S01]  /*b260*/  UMOV UR6, URZ ;  /* 0x0000003f00067c82 */ /* 0x000fe20008000000 */
[----:B--2---:R-:W-:-:S05]  /*b270*/  FADD R0, R150, R0 ;  /* 0x0000000096007221 */ /* 0x004fca0000000000 */
[----:B------:R1:W-:Y:S01]  /*b280*/  STL [R1+0x450], R0 ;  /* 0x0004500001007387 */ /* 0x0003e20000100800 */
[----:B---3--:R-:W-:-:S03]  /*b290*/  FADD R3, R3, R151 ;  /* 0x0000009703037221 */ /* 0x008fc60000000000 */
[----:B-1----:R0:W5:Y:S04]  /*b2a0*/  LDL.LU R0, [R1+0x474] ;  /* 0x0004740001007983 */ /* 0x0021680000300800 */
[----:B------:R0:W-:Y:S02]  /*b2b0*/  STL [R1+0x454], R3 ;  /* 0x0004540301007387 */ /* 0x0001e40000100800 */
.L_x_29:
[----:B------:R-:W-:Y:S05]  /*b2c0*/  @!P2 BRA `(.L_x_30) ;  /* 0x000000000004a947 */ /* 0x000fea0003800000 */
[----:B------:R-:W-:Y:S01]  /*b2d0*/  BPT.TRAP 0x1 ;  /* 0x000000040000795c */ /* 0x000fe20000300000 */
.L_x_30:
[----:B-----5:R4:W-:Y:S04]  /*b2e0*/  STL [R1+0x474], R0 ;  /* 0x0004740001007387 */ /* 0x0209e80000100800 */
[----:B----4-:R-:W4:Y:S01]  /*b2f0*/  LDL R0, [R1+0x458] ;  /* 0x0004580001007983 */ /* 0x010f220000100800 */
[----:B0-----:R-:W-:-:S05]  /*b300*/  IMAD.U32 R3, RZ, RZ, UR25 ;  /* 0x00000019ff037e24 */ /* 0x001fca000f8e00ff */
[----:B------:R-:W-:-:S05]  /*b310*/  @P0 LEA R3, R3, UR11, 0x3 ;  /* 0x0000000b03030c11 */ /* 0x000fca000f8e18ff */
[----:B------:R-:W-:Y:S01]  /*b320*/  @P0 VIADD R3, R3, 0x70 ;  /* 0x0000007003030836 */ /* 0x000fe20000000000 */
[----:B------:R-:W-:-:S06]  /*b330*/  UISETP.GT.U32.AND UP0, UPT, UR13, 0x1, UPT ;  /* 0x000000010d00788c */ /* 0x000fcc000bf04070 */
[----:B------:R-:W-:Y:S02]  /*b340*/  PLOP3.LUT P1, PT, PT, PT, UP0, 0x80, 0x0 ;  /* 0x000000000000781c */ /* 0x000fe40003f2f008 */
[----:B----4-:R-:W-:Y:S02]  /*b350*/  @P0 PRMT R3, R0, 0x654, R3 ;  /* 0x0000065400030816 */ /* 0x010fe40000000003 */
[----:B------:R0:W5:Y:S02]  /*b360*/  LDL.LU R0, [R1+0x474] ;  /* 0x0004740001007983 */ /* 0x0001640000300800 */
[----:B------:R0:W-:Y:S07]  /*b370*/  @P0 SYNCS.ARRIVE.TRANS64.RED.A1T0 RZ, [R3+URZ], RZ ;  /* 0x000000ff03ff09a7 */ /* 0x0001ee000810043f */
[----:B------:R-:W-:Y:S05]  /*b380*/  @P1 BRA `(.L_x_31) ;  /* 0x0000000000041947 */ /* 0x000fea0003800000 */
[----:B------:R-:W-:Y:S01]  /*b390*/  BPT.TRAP 0x1 ;  /* 0x000000040000795c */ /* 0x000fe20000300000 */
.L_x_31:
[----:B------:R-:W-:Y:S01]  /*b3a0*/  UIADD3 UR14, UR14, 0x1, URZ ;  /* 0x000000010e0e7890 */ /* 0x000fe2000fffe03f */
[C---:B------:R-:W-:Y:S01]  /*b3b0*/  ISETP.GT.AND P1, PT, R2.reuse, 0x1, PT ;  /* 0x000000010200780c */ /* 0x040fe20003f24270 */
[----:B------:R-:W-:Y:S01]  /*b3c0*/  UIADD3 UR25, UR25, 0x1, URZ ;  /* 0x0000000119197890 */ /* 0x000fe2000fffe03f */
[----:B------:R-:W-:Y:S01]  /*b3d0*/  VIADD R2, R2, 0xffffffff ;  /* 0xffffffff02027836 */ /* 0x000fe20000000000 */
[----:B------:R-:W-:Y:S02]  /*b3e0*/  UISETP.NE.AND UP0, UPT, UR14, 0xe, UPT ;  /* 0x0000000e0e00788c */ /* 0x000fe4000bf05270 */
[----:B------:R-:W-:Y:S02]  /*b3f0*/  UISETP.NE.AND UP1, UPT, UR25, 0xe, UPT ;  /* 0x0000000e1900788c */ /* 0x000fe4000bf25270 */
[----:B------:R-:W-:Y:S02]  /*b400*/  USEL UR8, URZ, 0x1, UP0 ;  /* 0x000000013f087887 */ /* 0x000fe40008000000 */
[----:B------:R-:W-:-:S02]  /*b410*/  USEL UR14, UR14, URZ, UP0 ;  /* 0x0000003f0e0e7287 */ /* 0x000fc40008000000 */
[----:B------:R-:W-:Y:S02]  /*b420*/  USEL UR25, UR25, URZ, UP1 ;  /* 0x0000003f19197287 */ /* 0x000fe40008800000 */
[----:B-----5:R-:W-:Y:S01]  /*b430*/  LOP3.LUT R0, R0, UR8, RZ, 0x3c, !PT ;  /* 0x0000000800007c12 */ /* 0x020fe2000f8e3cff */
[----:B------:R-:W-:Y:S01]  /*b440*/  UMOV UR8, 0x1 ;  /* 0x0000000100087882 */ /* 0x000fe20000000000 */
[----:B------:R-:W-:Y:S08]  /*b450*/  @P1 BRA `(.L_x_32) ;  /* 0xffffffb000681947 */ /* 0x000ff0000383ffff */
.L_x_24:
[----:B------:R-:W-:-:S04]  /*b460*/  UISETP.NE.AND UP0, UPT, UR6, URZ, UPT ;  /* 0x0000003f0600728c */ /* 0x000fc8000bf05270 */
[----:B------:R-:W-:-:S06]  /*b470*/  USEL UR6, URZ, 0x1, !UP0 ;  /* 0x000000013f067887 */ /* 0x000fcc000c000000 */
[----:B------:R-:W-:-:S13]  /*b480*/  ISETP.NE.AND P1, PT, RZ, UR6, PT ;  /* 0x00000006ff007c0c */ /* 0x000fda000bf25270 */
[----:B------:R-:W-:Y:S05]  /*b490*/  @!P1 BRA `(.L_x_33) ;  /* 0x0000003800189947 */ /* 0x000fea0003800000 */
[----:B------:R4:W-:Y:S04]  /*b4a0*/  STL [R1+0x624], R43 ;  /* 0x0006242b01007387 */ /* 0x0009e80000100800 */
[----:B----4-:R-:W4:Y:S04]  /*b4b0*/  LDL.LU R43, [R1] ;  /* 0x00000000012b7983 */ /* 0x010f280000300800 */
[----:B------:R5:W-:Y:S04]  /*b4c0*/  STL [R1+0x620], R44 ;  /* 0x0006202c01007387 */ /* 0x000be80000100800 */
[----:B-----5:R-:W5:Y:S04]  /*b4d0*/  LDL.LU R44, [R1+0x4] ;  /* 0x00000400012c7983 */ /* 0x020f680000300800 */
[----:B------:R0:W-:Y:S04]  /*b4e0*/  STL [R1+0x61c], R45 ;  /* 0x00061c2d01007387 */ /* 0x0001e80000100800 */
[----:B0-----:R-:W2:Y:S04]  /*b4f0*/  LDL.LU R45, [R1+0x8] ;  /* 0x00000800012d7983 */ /* 0x001ea80000300800 */
[----:B------:R0:W-:Y:S04]  /*b500*/  STL [R1+0x618], R46 ;  /* 0x0006182e01007387 */ /* 0x0001e80000100800 */
[----:B0-----:R-:W3:Y:S04]  /*b510*/  LDL.LU R46, [R1+0xc] ;  /* 0x00000c00012e7983 */ /* 0x001ee80000300800 */
        /* <DEDUP_REMOVED lines=140> */
[----:B------:R-:W3:Y:S04]  /*bde0*/  LDL.LU R0, [R1+0x204] ;  /* 0x0002040001007983 */ /* 0x000ee80000300800 */
[----:B------:R-:W3:Y:S04]  /*bdf0*/  LDL.LU R2, [R1+0x1b0] ;  /* 0x0001b00001027983 */ /* 0x000ee80000300800 */
[----:B------:R-:W3:Y:S04]  /*be00*/  LDL.LU R3, [R1+0x208] ;  /* 0x0002080001037983 */ /* 0x000ee80000300800 */
        /* <DEDUP_REMOVED lines=65> */
[----:B0-----:R-:W3:Y:S01]  /*c220*/  LDL.LU R149, [R1+0x130] ;  /* 0x0001300001957983 */ /* 0x001ee20000300800 */
[----:B----4-:R-:W-:-:S03]  /*c230*/  FADD R4, R43, R4 ;  /* 0x000000042b047221 */ /* 0x010fc60000000000 */
[----:B------:R0:W-:Y:S01]  /*c240*/  STL [R1+0x478], R150 ;  /* 0x0004789601007387 */ /* 0x0001e20000100800 */
[----:B-----5:R-:W-:Y:S01]  /*c250*/  FADD R5, R44, R5 ;  /* 0x000000052c057221 */ /* 0x020fe20000000000 */
[----:B--2---:R-:W-:Y:S01]  /*c260*/  FADD R6, R45, R6 ;  /* 0x000000062d067221 */ /* 0x004fe20000000000 */
[----:B---3--:R-:W-:Y:S01]  /*c270*/  FADD R7, R46, R7 ;  /* 0x000000072e077221 */ /* 0x008fe20000000000 */
[----:B------:R-:W-:Y:S01]  /*c280*/  FADD R8, R47, R8 ;  /* 0x000000082f087221 */ /* 0x000fe20000000000 */
[----:B0-----:R-:W2:Y:S04]  /*c290*/  LDL.LU R150, [R1+0x12c] ;  /* 0x00012c0001967983 */ /* 0x001ea80000300800 */
[----:B------:R0:W-:Y:S01]  /*c2a0*/  STL [R1+0x474], R151 ;  /* 0x0004749701007387 */ /* 0x0001e20000100800 */
[----:B------:R-:W-:Y:S01]  /*c2b0*/  FADD R9, R48, R9 ;  /* 0x0000000930097221 */ /* 0x000fe20000000000 */
[----:B------:R-:W-:Y:S01]  /*c2c0*/  FADD R10, R49, R10 ;  /* 0x0000000a310a7221 */ /* 0x000fe20000000000 */
[----:B------:R-:W-:Y:S01]  /*c2d0*/  FADD R11, R50, R11 ;  /* 0x0000000b320b7221 */ /* 0x000fe20000000000 */
[----:B0-----:R-:W3:Y:S04]  /*c2e0*/  LDL.LU R151, [R1+0x128] ;  /* 0x0001280001977983 */ /* 0x001ee80000300800 */
[----:B------:R-:W4:Y:S04]  /*c2f0*/  LDL.LU R43, [R1+0x624] ;  /* 0x00062400012b7983 */ /* 0x000f280000300800 */
[----:B------:R-:W5:Y:S04]  /*c300*/  LDL.LU R44, [R1+0x620] ;  /* 0x00062000012c7983 */ /* 0x000f680000300800 */
[----:B------:R-:W4:Y:S04]  /*c310*/  LDL.LU R45, [R1+0x61c] ;  /* 0x00061c00012d7983 */ /* 0x000f280000300800 */
[----:B------:R-:W5:Y:S01]  /*c320*/  LDL.LU R46, [R1+0x618] ;  /* 0x00061800012e7983 */ /* 0x000f620000300800 */
[----:B------:R-:W-:-:S03]  /*c330*/  FADD R12, R51, R12 ;  /* 0x0000000c330c7221 */ /* 0x000fc60000000000 */
[----:B------:R-:W4:Y:S01]  /*c340*/  LDL.LU R47, [R1+0x614] ;  /* 0x00061400012f7983 */ /* 0x000f220000300800 */
[----:B------:R-:W-:-:S03]  /*c350*/  FADD R13, R52, R13 ;  /* 0x0000000d340d7221 */ /* 0x000fc60000000000 */
        /* <DEDUP_REMOVED lines=134> */
[----:B------:R-:W4:Y:S04]  /*cbc0*/  LDL.LU R115, [R1+0x504] ;  /* 0x0005040001737983 */ /* 0x000f280000300800 */
[----:B------:R-:W4:Y:S01]  /*cbd0*/  LDL.LU R116, [R1+0x500] ;  /* 0x0005000001747983 */ /* 0x000f220000300800 */
[----:B------:R-:W-:Y:S01]  /*cbe0*/  FADD R3, R2, R3 ;  /* 0x0000000302037221 */ /* 0x000fe20000000000 */
[----:B------:R-:W-:Y:S01]  /*cbf0*/  FADD R237, R120, R237 ;  /* 0x000000ed78ed7221 */ /* 0x000fe20000000000 */
[----:B------:R-:W-:Y:S01]  /*cc00*/  FADD R236, R121, R236 ;  /* 0x000000ec79ec7221 */ /* 0x000fe20000000000 */
[----:B------:R-:W5:Y:S01]  /*cc10*/  LDL.LU R117, [R1+0x1b4] ;  /* 0x0001b40001757983 */ /* 0x000f620000300800 */
[----:B------:R-:W-:Y:S01]  /*cc20*/  FADD R235, R122, R235 ;  /* 0x000000eb7aeb7221 */ /* 0x000fe20000000000 */
[----:B------:R-:W-:Y:S01]  /*cc30*/  FADD R234, R123, R234 ;  /* 0x000000ea7bea7221 */ /* 0x000fe20000000000 */
[----:B------:R-:W-:Y:S01]  /*cc40*/  FADD R233, R124, R233 ;  /* 0x000000e97ce97221 */ /* 0x000fe20000000000 */
[----:B------:R0:W-:Y:S01]  /*cc50*/  STL [R1+0x200], R118 ;  /* 0x0002007601007387 */ /* 0x0001e20000100800 */
        /* <DEDUP_REMOVED lines=11> */
[----:B0-----:R-:W4:Y:S01]  /*cd10*/  LDL.LU R118, [R1+0x1b8] ;  /* 0x0001b80001767983 */ /* 0x001f220000300800 */
[----:B------:R-:W-:Y:S01]  /*cd20*/  FADD R217, R140, R217 ;  /* 0x000000d98cd97221 */ /* 0x000fe20000000000 */
[----:B------:R-:W-:Y:S01]  /*cd30*/  FADD R223, R134, R223 ;  /* 0x000000df86df7221 */ /* 0x000fe20000000000 */
[----:B------:R-:W-:Y:S01]  /*cd40*/  FADD R216, R141, R216 ;  /* 0x000000d88dd87221 */ /* 0x000fe20000000000 */
[----:B------:R0:W-:Y:S01]  /*cd50*/  STL [R1+0x208], R3 ;  /* 0x0002080301007387 */ /* 0x0001e20000100800 */
[----:B------:R-:W-:Y:S01]  /*cd60*/  FADD R222, R135, R222 ;  /* 0x000000de87de7221 */ /* 0x000fe20000000000 */
[----:B------:R-:W-:Y:S01]  /*cd70*/  FADD R215, R142, R215 ;  /* 0x000000d78ed77221 */ /* 0x000fe20000000000 */
[----:B------:R-:W-:Y:S01]  /*cd80*/  FADD R221, R136, R221 ;  /* 0x000000dd88dd7221 */ /* 0x000fe20000000000 */
[----:B-1----:R-:W4:Y:S01]  /*cd90*/  LDL.LU R0, [R1+0x210] ;  /* 0x0002100001007983 */ /* 0x002f220000300800 */
[----:B------:R-:W-:Y:S01]  /*cda0*/  FADD R214, R143, R214 ;  /* 0x000000d68fd67221 */ /* 0x000fe20000000000 */
[----:B------:R-:W-:Y:S01]  /*cdb0*/  FADD R220, R137, R220 ;  /* 0x000000dc89dc7221 */ /* 0x000fe20000000000 */
[----:B------:R-:W-:Y:S01]  /*cdc0*/  FADD R213, R144, R213 ;  /* 0x000000d590d57221 */ /* 0x000fe20000000000 */
[----:B------:R-:W4:Y:S01]  /*cdd0*/  LDL.LU R119, [R1+0x1bc] ;  /* 0x0001bc0001777983 */ /* 0x000f220000300800 */
[----:B------:R-:W-:Y:S01]  /*cde0*/  FADD R219, R138, R219 ;  /* 0x000000db8adb7221 */ /* 0x000fe20000000000 */
[----:B------:R-:W-:Y:S01]  /*cdf0*/  FADD R212, R145, R212 ;  /* 0x000000d491d47221 */ /* 0x000fe20000000000 */
[----:B------:R-:W-:Y:S01]  /*ce00*/  FADD R218, R139, R218 ;  /* 0x000000da8bda7221 */ /* 0x000fe20000000000 */
[----:B------:R-:W4:Y:S01]  /*ce10*/  LDL.LU R2, [R1+0x214] ;  /* 0x0002140001027983 */ /* 0x000f220000300800 */
[----:B------:R-:W-:Y:S01]  /*ce20*/  FADD R211, R146, R211 ;  /* 0x000000d392d37221 */ /* 0x000fe20000000000 */
[----:B---3--:R-:W-:Y:S01]  /*ce30*/  FADD R206, R151, R206 ;  /* 0x000000ce97ce7221 */ /* 0x008fe20000000000 */
[----:B------:R-:W-:Y:S01]  /*ce40*/  FADD R210, R147, R210 ;  /* 0x000000d293d27221 */ /* 0x000fe20000000000 */
[----:B------:R-:W3:Y:S01]  /*ce50*/  LDL.LU R120, [R1+0x1c0] ;  /* 0x0001c00001787983 */ /* 0x000ee20000300800 */
[----:B--2---:R-:W-:Y:S01]  /*ce60*/  FADD R207, R150, R207 ;  /* 0x000000cf96cf7221 */ /* 0x004fe20000000000 */
[----:B------:R-:W-:-:S02]  /*ce70*/  FADD R209, R148, R209 ;  /* 0x000000d194d17221 */ /* 0x000fc40000000000 */
[----:B0-----:R-:W3:Y:S04]  /*ce80*/  LDL.LU R3, [R1+0x218] ;  /* 0x0002180001037983 */ /* 0x001ee80000300800 */
[----:B------:R-:W2:Y:S04]  /*ce90*/  LDL.LU R121, [R1+0x1c4] ;  /* 0x0001c40001797983 */ /* 0x000ea80000300800 */
        /* <DEDUP_REMOVED lines=28> */
[----:B------:R-:W2:Y:S01]  /*d060*/  LDL.LU R148, [R1+0x254] ;  /* 0x0002540001947983 */ /* 0x000ea20000300800 */
[----:B-----5:R-:W-:-:S03]  /*d070*/  FADD R149, R117, R149 ;  /* 0x0000009575957221 */ /* 0x020fc60000000000 */
[----:B------:R-:W5:Y:S04]  /*d080*/  LDL.LU R117, [R1+0x4fc] ;  /* 0x0004fc0001757983 */ /* 0x000f680000300800 */
[----:B------:R0:W-:Y:S04]  /*d090*/  STL [R1+0x20c], R149 ;  /* 0x00020c9501007387 */ /* 0x0001e80000100800 */
[----:B0-----:R-:W5:Y:S01]  /*d0a0*/  LDL.LU R149, [R1+0x258] ;  /* 0x0002580001957983 */ /* 0x001f620000300800 */
[----:B----4-:R-:W-:-:S03]  /*d0b0*/  FADD R0, R118, R0 ;  /* 0x0000000076007221 */ /* 0x010fc60000000000 */
[----:B------:R-:W4:Y:S01]  /*d0c0*/  LDL.LU R118, [R1+0x4f8] ;  /* 0x0004f80001767983 */ /* 0x000f220000300800 */
[----:B------:R-:W-:-:S03]  /*d0d0*/  FADD R2, R119, R2 ;  /* 0x0000000277027221 */ /* 0x000fc60000000000 */
[----:B------:R0:W-:Y:S01]  /*d0e0*/  STL [R1+0x210], R0 ;  /* 0x0002100001007387 */ /* 0x0001e20000100800 */
[----:B---3--:R-:W-:-:S03]  /*d0f0*/  FADD R3, R120, R3 ;  /* 0x0000000378037221 */ /* 0x008fc60000000000 */
[----:B0-----:R-:W3:Y:S04]  /*d100*/  LDL.LU R0, [R1+0x25c] ;  /* 0x00025c0001007983 */ /* 0x001ee80000300800 */
[----:B------:R-:W4:Y:S01]  /*d110*/  LDL.LU R119, [R1+0x4f4] ;  /* 0x0004f40001777983 */ /* 0x000f220000300800 */
[----:B--2---:R-:W-:-:S03]  /*d120*/  FADD R122, R121, R122 ;  /* 0x0000007a797a7221 */ /* 0x004fc60000000000 */
[----:B------:R0:W-:Y:S01]  /*d130*/  STL [R1+0x214], R2 ;  /* 0x0002140201007387 */ /* 0x0001e20000100800 */
[----:B------:R-:W-:-:S03]  /*d140*/  FADD R124, R123, R124 ;  /* 0x0000007c7b7c7221 */ /* 0x000fc60000000000 */
[----:B0-----:R-:W2:Y:S04]  /*d150*/  LDL.LU R2, [R1+0x260] ;  /* 0x0002600001027983 */ /* 0x001ea80000300800 */
[----:B------:R-:W4:Y:S04]  /*d160*/  LDL.LU R120, [R1+0x4f0] ;  /* 0x0004f00001787983 */ /* 0x000f280000300800 */
[----:B------:R0:W-:Y:S01]  /*d170*/  STL [R1+0x218], R3 ;  /* 0x0002180301007387 */ /* 0x0001e20000100800 */
[----:B------:R-:W-:Y:S01]  /*d180*/  FADD R126, R125, R126 ;  /* 0x0000007e7d7e7221 */ /* 0x000fe20000000000 */
[----:B------:R-:W-:-:S02]  /*d190*/  FADD R128, R127, R128 ;  /* 0x000000807f807221 */ /* 0x000fc40000000000 */
[----:B0-----:R-:W4:Y:S04]  /*d1a0*/  LDL.LU R3, [R1+0x264] ;  /* 0x0002640001037983 */ /* 0x001f280000300800 */
[----:B------:R-:W4:Y:S04]  /*d1b0*/  LDL.LU R121, [R1+0x4ec] ;  /* 0x0004ec0001797983 */ /* 0x000f280000300800 */
[----:B------:R0:W-:Y:S01]  /*d1c0*/  STL [R1+0x21c], R122 ;  /* 0x00021c7a01007387 */ /* 0x0001e20000100800 */
[----:B------:R-:W-:-:S03]  /*d1d0*/  FADD R130, R129, R130 ;  /* 0x0000008281827221 */ /* 0x000fc60000000000 */
        /* <DEDUP_REMOVED lines=42> */
[----:B------:R0:W-:Y:S04]  /*d480*/  STL [R1+0x248], R145 ;  /* 0x0002489101007387 */ /* 0x0001e80000100800 */
[----:B0-----:R-:W4:Y:S04]  /*d490*/  LDL.LU R145, [R1+0x27c] ;  /* 0x00027c0001917983 */ /* 0x001f280000300800 */
[----:B------:R-:W4:Y:S04]  /*d4a0*/  LDL.LU R139, [R1+0x4a4] ;  /* 0x0004a400018b7983 */ /* 0x000f280000300800 */
[----:B------:R0:W-:Y:S04]  /*d4b0*/  STL [R1+0x24c], R146 ;  /* 0x00024c9201007387 */ /* 0x0001e80000100800 */
[----:B0-----:R-:W4:Y:S04]  /*d4c0*/  LDL.LU R146, [R1+0x280] ;  /* 0x0002800001927983 */ /* 0x001f280000300800 */
[----:B------:R0:W-:Y:S01]  /*d4d0*/  STL [R1+0x250], R147 ;  /* 0x0002509301007387 */ /* 0x0001e20000100800 */
[----:B-----5:R-:W-:-:S03]  /*d4e0*/  FADD R149, R24, R149 ;  /* 0x0000009518957221 */ /* 0x020fc60000000000 */
[----:B0-----:R-:W5:Y:S04]  /*d4f0*/  LDL.LU R147, [R1+0x284] ;  /* 0x0002840001937983 */ /* 0x001f680000300800 */
[----:B------:R0:W-:Y:S04]  /*d500*/  STL [R1+0x254], R148 ;  /* 0x0002549401007387 */ /* 0x0001e80000100800 */
[----:B0-----:R-:W5:Y:S04]  /*d510*/  LDL.LU R148, [R1+0x288] ;  /* 0x0002880001947983 */ /* 0x001f680000300800 */
[----:B------:R0:W-:Y:S04]  /*d520*/  STL [R1+0x258], R149 ;  /* 0x0002589501007387 */ /* 0x0001e80000100800 */
[----:B0-----:R-:W5:Y:S04]  /*d530*/  LDL.LU R149, [R1+0x28c] ;  /* 0x00028c0001957983 */ /* 0x001f680000300800 */
[----:B------:R-:W5:Y:S04]  /*d540*/  LDL.LU R150, [R1+0x290] ;  /* 0x0002900001967983 */ /* 0x000f680000300800 */
[----:B------:R-:W5:Y:S01]  /*d550*/  LDL.LU R151, [R1+0x294] ;  /* 0x0002940001977983 */ /* 0x000f620000300800 */
[----:B---3--:R-:W-:Y:S01]  /*d560*/  FADD R0, R25, R0 ;  /* 0x0000000019007221 */ /* 0x008fe20000000000 */
[----:B--2---:R-:W-:-:S04]  /*d570*/  FADD R2, R26, R2 ;  /* 0x000000021a027221 */ /* 0x004fc80000000000 */
[----:B------:R0:W-:Y:S01]  /*d580*/  STL [R1+0x25c], R0 ;  /* 0x00025c0001007387 */ /* 0x0001e20000100800 */
[----:B----4-:R-:W-:-:S03]  /*d590*/  FADD R3, R27, R3 ;  /* 0x000000031b037221 */ /* 0x010fc60000000000 */
[----:B------:R-:W2:Y:S04]  /*d5a0*/  LDL.LU R27, [R1+0x2c8] ;  /* 0x0002c800011b7983 */ /* 0x000ea80000300800 */
[----:B------:R1:W-:Y:S04]  /*d5b0*/  STL [R1+0x260], R2 ;  /* 0x0002600201007387 */ /* 0x0003e80000100800 */
[----:B------:R-:W3:Y:S04]  /*d5c0*/  LDL.LU R26, [R1+0x2cc] ;  /* 0x0002cc00011a7983 */ /* 0x000ee80000300800 */
[----:B------:R-:W4:Y:S04]  /*d5d0*/  LDL.LU R25, [R1+0x2d0] ;  /* 0x0002d00001197983 */ /* 0x000f280000300800 */
[----:B------:R1:W-:Y:S04]  /*d5e0*/  STL [R1+0x264], R3 ;  /* 0x0002640301007387 */ /* 0x0003e80000100800 */
[----:B------:R-:W4:Y:S04]  /*d5f0*/  LDL.LU R24, [R1+0x2d4] ;  /* 0x0002d40001187983 */ /* 0x000f280000300800 */
[----:B0-----:R-:W4:Y:S04]  /*d600*/  LDL.LU R0, [R1+0x2d8] ;  /* 0x0002d80001007983 */ /* 0x001f280000300800 */
[----:B-1----:R-:W4:Y:S04]  /*d610*/  LDL.LU R2, [R1+0x2dc] ;  /* 0x0002dc0001027983 */ /* 0x002f280000300800 */
[----:B------:R-:W4:Y:S01]  /*d620*/  LDL.LU R3, [R1+0x2e0] ;  /* 0x0002e00001037983 */ /* 0x000f220000300800 */
[----:B------:R-:W-:-:S05]  /*d630*/  FADD R140, R28, R140 ;  /* 0x0000008c1c8c7221 */ /* 0x000fca0000000000 */
[----:B------:R0:W-:Y:S04]  /*d640*/  STL [R1+0x268], R140 ;  /* 0x0002688c01007387 */ /* 0x0001e80000100800 */
[----:B0-----:R-:W4:Y:S01]  /*d650*/  LDL.LU R140, [R1+0x4a0] ;  /* 0x0004a000018c7983 */ /* 0x001f220000300800 */
[----:B------:R-:W-:-:S03]  /*d660*/  FADD R141, R29, R141 ;  /* 0x0000008d1d8d7221 */ /* 0x000fc60000000000 */
[----:B------:R-:W4:Y:S04]  /*d670*/  LDL.LU R28, [R1+0x2c4] ;  /* 0x0002c400011c7983 */ /* 0x000f280000300800 */
        /* <DEDUP_REMOVED lines=20> */
[----:B------:R0:W-:Y:S01]  /*d7c0*/  STL [R1+0x280], R146 ;  /* 0x0002809201007387 */ /* 0x0001e20000100800 */
[----:B-----5:R-:W-:-:S03]  /*d7d0*/  FADD R147, R35, R147 ;  /* 0x0000009323937221 */ /* 0x020fc60000000000 */
[----:B0-----:R-:W5:Y:S04]  /*d7e0*/  LDL.LU R146, [R1+0x488] ;  /* 0x0004880001927983 */ /* 0x001f680000300800 */
[----:B------:R-:W5:Y:S04]  /*d7f0*/  LDL.LU R34, [R1+0x2ac] ;  /* 0x0002ac0001227983 */ /* 0x000f680000300800 */
[----:B------:R0:W-:Y:S01]  /*d800*/  STL [R1+0x284], R147 ;  /* 0x0002849301007387 */ /* 0x0001e20000100800 */
[----:B------:R-:W-:-:S03]  /*d810*/  FADD R148, R36, R148 ;  /* 0x0000009424947221 */ /* 0x000fc60000000000 */
[----:B0-----:R-:W5:Y:S04]  /*d820*/  LDL.LU R147, [R1+0x484] ;  /* 0x0004840001937983 */ /* 0x001f680000300800 */
[----:B------:R-:W5:Y:S01]  /*d830*/  LDL.LU R35, [R1+0x2a8] ;  /* 0x0002a80001237983 */ /* 0x000f620000300800 */
[----:B------:R-:W-:-:S03]  /*d840*/  FADD R149, R37, R149 ;  /* 0x0000009525957221 */ /* 0x000fc60000000000 */
[----:B------:R0:W-:Y:S01]  /*d850*/  STL [R1+0x288], R148 ;  /* 0x0002889401007387 */ /* 0x0001e20000100800 */
[----:B------:R-:W-:Y:S01]  /*d860*/  FADD R150, R38, R150 ;  /* 0x0000009626967221 */ /* 0x000fe20000000000 */
[----:B------:R-:W-:Y:S02]  /*d870*/  FADD R151, R39, R151 ;  /* 0x0000009727977221 */ /* 0x000fe40000000000 */
[----:B0-----:R-:W5:Y:S04]  /*d880*/  LDL.LU R148, [R1+0x480] ;  /* 0x0004800001947983 */ /* 0x001f680000300800 */
[----:B------:R-:W5:Y:S04]  /*d890*/  LDL.LU R36, [R1+0x2a4] ;  /* 0x0002a40001247983 */ /* 0x000f680000300800 */
[----:B------:R0:W-:Y:S04]  /*d8a0*/  STL [R1+0x28c], R149 ;  /* 0x00028c9501007387 */ /* 0x0001e80000100800 */
[----:B0-----:R-:W5:Y:S04]  /*d8b0*/  LDL.LU R149, [R1+0x47c] ;  /* 0x00047c0001957983 */ /* 0x001f680000300800 */
[----:B------:R-:W5:Y:S04]  /*d8c0*/  LDL.LU R37, [R1+0x2a0] ;  /* 0x0002a00001257983 */ /* 0x000f680000300800 */
[----:B------:R0:W-:Y:S04]  /*d8d0*/  STL [R1+0x290], R150 ;  /* 0x0002909601007387 */ /* 0x0001e80000100800 */
[----:B0-----:R-:W5:Y:S04]  /*d8e0*/  LDL.LU R150, [R1+0x478] ;  /* 0x0004780001967983 */ /* 0x001f680000300800 */
[----:B------:R-:W5:Y:S04]  /*d8f0*/  LDL.LU R38, [R1+0x29c] ;  /* 0x00029c0001267983 */ /* 0x000f680000300800 */
[----:B------:R0:W-:Y:S04]  /*d900*/  STL [R1+0x294], R151 ;  /* 0x0002949701007387 */ /* 0x0001e80000100800 */
[----:B0-----:R-:W5:Y:S04]  /*d910*/  LDL.LU R151, [R1+0x474] ;  /* 0x0004740001977983 */ /* 0x001f680000300800 */
[----:B------:R-:W5:Y:S01]  /*d920*/  LDL.LU R39, [R1+0x298] ;  /* 0x0002980001277983 */ /* 0x000f620000300800 */
[----:B--2---:R-:W-:Y:S01]  /*d930*/  FADD R27, R52, R27 ;  /* 0x0000001b341b7221 */ /* 0x004fe20000000000 */
[----:B---3--:R-:W-:Y:S01]  /*d940*/  FADD R26, R53, R26 ;  /* 0x0000001a351a7221 */ /* 0x008fe20000000000 */
[----:B----4-:R-:W-:Y:S01]  /*d950*/  FADD R25, R54, R25 ;  /* 0x0000001936197221 */ /* 0x010fe20000000000 */
[----:B------:R-:W-:Y:S01]  /*d960*/  FADD R24, R55, R24 ;  /* 0x0000001837187221 */ /* 0x000fe20000000000 */
        /* <DEDUP_REMOVED lines=9> */
[----:B-----5:R-:W-:Y:S01]  /*da00*/  FADD R34, R45, R34 ;  /* 0x000000222d227221 */ /* 0x020fe20000000000 */
[----:B------:R-:W-:Y:S01]  /*da10*/  FADD R35, R44, R35 ;  /* 0x000000232c237221 */ /* 0x000fe20000000000 */
[----:B------:R-:W-:Y:S01]  /*da20*/  FADD R36, R43, R36 ;  /* 0x000000242b247221 */ /* 0x000fe20000000000 */
[----:B------:R-:W-:Y:S01]  /*da30*/  FADD R37, R42, R37 ;  /* 0x000000252a257221 */ /* 0x000fe20000000000 */
[----:B------:R-:W-:Y:S01]  /*da40*/  FADD R38, R41, R38 ;  /* 0x0000002629267221 */ /* 0x000fe20000000000 */
[----:B------:R-:W-:-:S05]  /*da50*/  FADD R39, R40, R39 ;  /* 0x0000002728277221 */ /* 0x000fca0000000000 */
[----:B------:R0:W-:Y:S04]  /*da60*/  STL [R1+0x298], R39 ;  /* 0x0002982701007387 */ /* 0x0001e80000100800 */
        /* <DEDUP_REMOVED lines=15> */
[----:B------:R-:W5:Y:S04]  /*db60*/  LDL.LU R51, [R1+0x2e4] ;  /* 0x0002e40001337983 */ /* 0x000f680000300800 */
[----:B------:R5:W-:Y:S04]  /*db70*/  STL [R1+0x2d8], R0 ;  /* 0x0002d80001007387 */ /* 0x000be80000100800 */
[----:B------:R-:W5:Y:S04]  /*db80*/  LDL.LU R50, [R1+0x2e8] ;  /* 0x0002e80001327983 */ /* 0x000f680000300800 */
[----:B------:R5:W-:Y:S04]  /*db90*/  STL [R1+0x2dc], R2 ;  /* 0x0002dc0201007387 */ /* 0x000be80000100800 */
[----:B------:R-:W5:Y:S04]  /*dba0*/  LDL.LU R49, [R1+0x2ec] ;  /* 0x0002ec0001317983 */ /* 0x000f680000300800 */
[----:B------:R5:W-:Y:S04]  /*dbb0*/  STL [R1+0x2e0], R3 ;  /* 0x0002e00301007387 */ /* 0x000be80000100800 */
[----:B------:R-:W5:Y:S04]  /*dbc0*/  LDL.LU R48, [R1+0x2f0] ;  /* 0x0002f00001307983 */ /* 0x000f680000300800 */
        /* <DEDUP_REMOVED lines=8> */
[----:B0-----:R-:W5:Y:S04]  /*dc50*/  LDL.LU R39, [R1+0x314] ;  /* 0x0003140001277983 */ /* 0x001f680000300800 */
[----:B-1----:R-:W5:Y:S04]  /*dc60*/  LDL.LU R38, [R1+0x318] ;  /* 0x0003180001267983 */ /* 0x002f680000300800 */
[----:B--2---:R-:W2:Y:S04]  /*dc70*/  LDL.LU R37, [R1+0x31c] ;  /* 0x00031c0001257983 */ /* 0x004ea80000300800 */
[----:B---3--:R-:W3:Y:S04]  /*dc80*/  LDL.LU R36, [R1+0x320] ;  /* 0x0003200001247983 */ /* 0x008ee80000300800 */
[----:B----4-:R-:W4:Y:S04]  /*dc90*/  LDL.LU R35, [R1+0x324] ;  /* 0x0003240001237983 */ /* 0x010f280000300800 */
[----:B-----5:R-:W5:Y:S04]  /*dca0*/  LDL.LU R34, [R1+0x328] ;  /* 0x0003280001227983 */ /* 0x020f680000300800 */
        /* <DEDUP_REMOVED lines=12> */
[----:B------:R-:W5:Y:S01]  /*dd70*/  LDL.LU R3, [R1+0x35c] ;  /* 0x00035c0001037983 */ /* 0x000f620000300800 */
[----:B------:R-:W-:Y:S01]  /*dd80*/  FADD R51, R59, R51 ;  /* 0x000000333b337221 */ /* 0x000fe20000000000 */
[----:B------:R-:W-:-:S04]  /*dd90*/  FADD R50, R60, R50 ;  /* 0x000000323c327221 */ /* 0x000fc80000000000 */
        /* <DEDUP_REMOVED lines=25> */
[----:B--2---:R-:W-:-:S03]  /*df30*/  FADD R37, R73, R37 ;  /* 0x0000002549257221 */ /* 0x004fc60000000000 */
[----:B------:R2:W-:Y:S01]  /*df40*/  STL [R1+0x318], R38 ;  /* 0x0003182601007387 */ /* 0x0005e20000100800 */
[----:B---3--:R-:W-:-:S03]  /*df50*/  FADD R36, R74, R36 ;  /* 0x000000244a247221 */ /* 0x008fc60000000000 */
[----:B------:R3:W-:Y:S01]  /*df60*/  STL [R1+0x31c], R37 ;  /* 0x00031c2501007387 */ /* 0x0007e20000100800 */
[----:B----4-:R-:W-:-:S03]  /*df70*/  FADD R35, R75, R35 ;  /* 0x000000234b237221 */ /* 0x010fc60000000000 */
[----:B------:R4:W-:Y:S01]  /*df80*/  STL [R1+0x320], R36 ;  /* 0x0003202401007387 */ /* 0x0009e20000100800 */
[----:B-----5:R-:W-:-:S03]  /*df90*/  FADD R34, R76, R34 ;  /* 0x000000224c227221 */ /* 0x020fc60000000000 */
        /* <DEDUP_REMOVED lines=24> */
[----:B0-----:R-:W5:Y:S01]  /*e120*/  LDL.LU R51, [R1+0x360] ;  /* 0x0003600001337983 */ /* 0x001f620000300800 */
[----:B------:R-:W-:-:S03]  /*e130*/  FADD R3, R89, R3 ;  /* 0x0000000359037221 */ /* 0x000fc60000000000 */
[----:B------:R0:W-:Y:S04]  /*e140*/  STL [R1+0x354], R0 ;  /* 0x0003540001007387 */ /* 0x0001e80000100800 */
[----:B-1----:R-:W5:Y:S04]  /*e150*/  LDL.LU R50, [R1+0x364] ;  /* 0x0003640001327983 */ /* 0x002f680000300800 */
        /* <DEDUP_REMOVED lines=181> */
[----:B------:R-:W-:Y:S01]  /*ecb0*/  FADD R2, R150, R2 ;  /* 0x0000000296027221 */ /* 0x000fe20000000000 */
[----:B------:R-:W-:-:S05]  /*ecc0*/  FADD R3, R3, R151 ;  /* 0x0000009703037221 */ /* 0x000fca0000000000 */
[----:B------:R0:W-:Y:S04]  /*ecd0*/  STL [R1+0x454], R3 ;  /* 0x0004540301007387 */ /* 0x0001e80000100800 */
[----:B------:R0:W-:Y:S04]  /*ece0*/  STL [R1+0x44c], R0 ;  /* 0x00044c0001007387 */ /* 0x0001e80000100800 */
[----:B------:R0:W-:Y:S02]  /*ecf0*/  STL [R1+0x450], R2 ;  /* 0x0004500201007387 */ /* 0x0001e40000100800 */
.L_x_33:
[----:B0-----:R-:W0:Y:S02]  /*ed00*/  LDC R0, c[0x0][0x28c] ;  /* 0x0000a300ff007b82 */ /* 0x001e240000000800 */
[----:B0-----:R-:W-:-:S13]  /*ed10*/  ISETP.GE.AND P1, PT, R0, 0x1, PT ;  /* 0x000000010000780c */ /* 0x001fda0003f26270 */
[----:B------:R-:W-:Y:S05]  /*ed20*/  @!P1 BRA `(.L_x_34) ;  /* 0x0000000000609947 */ /* 0x000fea0003800000 */
[----:B------:R-:W-:-:S06]  /*ed30*/  UISETP.NE.AND UP0, UPT, UR24, 0x3, UPT ;  /* 0x000000031800788c */ /* 0x000fcc000bf05270 */
[----:B------:R-:W-:-:S13]  /*ed40*/  PLOP3.LUT P1, PT, PT, PT, UP0, 0x80, 0x0 ;  /* 0x000000000000781c */ /* 0x000fda0003f2f008 */
[----:B------:R-:W-:Y:S05]  /*ed50*/  @!P1 BRA `(.L_x_35) ;  /* 0x0000000000049947 */ /* 0x000fea0003800000 */
[----:B------:R-:W-:Y:S01]  /*ed60*/  BPT.TRAP 0x1 ;  /* 0x000000040000795c */ /* 0x000fe20000300000 */
.L_x_35:
[----:B------:R-:W-:Y:S04]  /*ed70*/  BSSY B0, `(.L_x_36) ;  /* 0x000000f000007945 */ /* 0x000fe80003800000 */
[----:B------:R-:W-:Y:S05]  /*ed80*/  @!P0 BRA `(.L_x_37) ;  /* 0x0000000000348947 */ /* 0x000fea0003800000 */
[----:B------:R-:W4:Y:S01]  /*ed90*/  LDL R2, [R1+0x458] ;  /* 0x0004580001027983 */ /* 0x000f220000100800 */
[----:B------:R-:W-:-:S04]  /*eda0*/  UISETP.LT.AND UP0, UPT, UR9, 0x1, UPT ;  /* 0x000000010900788c */ /* 0x000fc8000bf01270 */
[----:B------:R-:W-:-:S04]  /*edb0*/  USEL UR8, UR9, 0x1, UP0 ;  /* 0x0000000109087887 */ /* 0x000fc80008000000 */
[----:B------:R-:W-:-:S04]  /*edc0*/  UIADD3 UR8, UR5, UR9, -UR8 ;  /* 0x0000000905087290 */ /* 0x000fc8000fffe808 */
[----:B------:R-:W-:-:S04]  /*edd0*/  USHF.R.U32.HI UR6, URZ, 0x1, UR8 ;  /* 0x000000013f067899 */ /* 0x000fc80008011608 */
[----:B------:R-:W-:-:S04]  /*ede0*/  UIMAD.WIDE.U32 UR6, UR6, -0x6db6db6d, URZ ;  /* 0x92492493060678a5 */ /* 0x000fc8000f8e003f */
[----:B------:R-:W-:-:S04]  /*edf0*/  USHF.R.U32.HI UR6, URZ, 0x2, UR7 ;  /* 0x000000023f067899 */ /* 0x000fc80008011607 */
[----:B------:R-:W-:-:S04]  /*ee00*/  UIMAD UR8, UR6, -0xe, UR8 ;  /* 0xfffffff2060878a4 */ /* 0x000fc8000f8e0208 */
[----:B------:R-:W-:-:S04]  /*ee10*/  ULEA UR8, UR8, UR11, 0x3 ;  /* 0x0000000b08087291 */ /* 0x000fc8000f8e183f */
[----:B------:R-:W-:-:S06]  /*ee20*/  UIADD3 UR8, UR8, 0x70, URZ ;  /* 0x0000007008087890 */ /* 0x000fcc000fffe03f */
[----:B------:R-:W-:-:S05]  /*ee30*/  IMAD.U32 R0, RZ, RZ, UR8 ;  /* 0x00000008ff007e24 */ /* 0x000fca000f8e00ff */
[----:B----4-:R-:W-:-:S04]  /*ee40*/  PRMT R0, R2, 0x654, R0 ;  /* 0x0000065402007816 */ /* 0x010fc80000000000 */
[----:B------:R0:W-:Y:S03]  /*ee50*/  SYNCS.ARRIVE.TRANS64.RED.A1T0 RZ, [R0+URZ], RZ ;  /* 0x000000ff00ff79a7 */ /* 0x0001e6000810043f */
.L_x_37:
[----:B------:R-:W-:Y:S05]  /*ee60*/  BSYNC B0 ;  /* 0x0000000000007941 */ /* 0x000fea0003800000 */
.L_x_36:
[----:B------:R-:W-:-:S06]  /*ee70*/  UISETP.GT.U32.AND UP0, UPT, UR13, 0x1, UPT ;  /* 0x000000010d00788c */ /* 0x000fcc000bf04070 */
[----:B------:R-:W-:-:S13]  /*ee80*/  PLOP3.LUT P1, PT, PT, PT, UP0, 0x80, 0x0 ;  /* 0x000000000000781c */ /* 0x000fda0003f2f008 */
[----:B------:R-:W-:Y:S05]  /*ee90*/  @P1 BRA `(.L_x_34) ;  /* 0x0000000000041947 */ /* 0x000fea0003800000 */
[----:B------:R-:W-:Y:S01]  /*eea0*/  BPT.TRAP 0x1 ;  /* 0x000000040000795c */ /* 0x000fe20000300000 */
.L_x_34:
[----:B------:R-:W4:Y:S01]  /*eeb0*/  LDL.LU R26, [R1+0x468] ;  /* 0x00046800011a7983 */ /* 0x000f220000300800 */
[----:B------:R-:W5:Y:S01]  /*eec0*/  LDC R3, c[0x0][0x288] ;  /* 0x0000a200ff037b82 */ /* 0x000f620000000800 */
[----:B------:R-:W0:Y:S01]  /*eed0*/  S2R R25, SR_TID.X ;  /* 0x0000000000197919 */ /* 0x000e220000002100 */
[----:B------:R-:W-:Y:S02]  /*eee0*/  UIADD3 UR11, UR9, UR5, URZ ;  /* 0x00000005090b7290 */ /* 0x000fe4000fffe03f */
[----:B------:R-:W-:Y:S01]  /*eef0*/  USHF.R.S32.HI UR12, URZ, 0x1f, UR10 ;  /* 0x0000001f3f0c7899 */ /* 0x000fe2000801140a */
[----:B------:R-:W2:Y:S01]  /*ef00*/  LDL.LU R24, [R1+0x464] ;  /* 0x0004640001187983 */ /* 0x000ea20000300800 */
[----:B------:R-:W-:Y:S01]  /*ef10*/  UISETP.GT.U32.AND UP0, UPT, UR11, 0xd, UPT ;  /* 0x0000000d0b00788c */ /* 0x000fe2000bf04070 */
[----:B------:R-:W-:Y:S01]  /*ef20*/  IMAD.MOV.U32 R39, RZ, RZ, -0x1 ;  /* 0xffffffffff277424 */ /* 0x000fe200078e00ff */
[----:B------:R-:W-:Y:S01]  /*ef30*/  ULDC UR6, c[0x0][0x284] ;  /* 0x0000a10000067ab9 */ /* 0x000fe20000000800 */
[----:B------:R-:W-:Y:S01]  /*ef40*/  ULDC.64 UR14, c[0x0][0x5d0] ;  /* 0x00017400000e7ab9 */ /* 0x000fe20000000a00 */
[----:B------:R-:W-:-:S02]  /*ef50*/  UISETP.LT.U32.AND UP0, UPT, UR9, 0xe, UP0 ;  /* 0x0000000e0900788c */ /* 0x000fc40008701070 */
[----:B------:R-:W-:Y:S02]  /*ef60*/  UIMAD UR5, UR12, UR14, URZ ;  /* 0x0000000e0c0572a4 */ /* 0x000fe4000f8e023f */
[----:B------:R-:W-:Y:S02]  /*ef70*/  UISETP.GE.U32.AND UP1, UPT, UR9, 0xe, UPT ;  /* 0x0000000e0900788c */ /* 0x000fe4000bf26070 */
[----:B------:R-:W-:Y:S02]  /*ef80*/  UIMAD UR8, UR10, UR15, UR5 ;  /* 0x0000000f0a0872a4 */ /* 0x000fe4000f8e0205 */
[----:B------:R-:W-:-:S04]  /*ef90*/  USEL UR5, URZ, 0x1, !UP0 ;  /* 0x000000013f057887 */ /* 0x000fc8000c000000 */
[----:B------:R-:W-:Y:S01]  /*efa0*/  ULOP3.LUT UR4, UR4, UR5, URZ, 0x3c, !UPT ;  /* 0x0000000504047292 */ /* 0x000fe2000f8e3c3f */
[C---:B0-----:R-:W-:Y:S01]  /*efb0*/  LOP3.LUT R2, R25.reuse, 0x3, RZ, 0xc0, !PT ;  /* 0x0000000319027812 */ /* 0x041fe200078ec0ff */
[----:B------:R-:W-:Y:S01]  /*efc0*/  IMAD.SHL.U32 R30, R25, 0x2, RZ ;  /* 0x00000002191e7824 */ /* 0x000fe200078e00ff */
[----:B------:R-:W-:-:S03]  /*efd0*/  SHF.R.U32.HI R32, RZ, 0x7, R25 ;  /* 0x00000007ff207819 */ /* 0x000fc60000011619 */
[----:B-----5:R-:W-:Y:S01]  /*efe0*/  IMAD R2, R2, -0x2, R3 ;  /* 0xfffffffe02027824 */ /* 0x020fe200078e0203 */
[----:B------:R-:W-:Y:S02]  /*eff0*/  LOP3.LUT R32, R32, 0x1, RZ, 0xc0, !PT ;  /* 0x0000000120207812 */ /* 0x000fe400078ec0ff */
[----:B------:R-:W-:-:S03]  /*f000*/  LOP3.LUT R30, R30, 0x6, RZ, 0xc0, !PT ;  /* 0x000000061e1e7812 */ /* 0x000fc600078ec0ff */
[----:B------:R-:W-:Y:S02]  /*f010*/  IMAD.SHL.U32 R33, R32, 0x40, RZ ;  /* 0x0000004020217824 */ /* 0x000fe400078e00ff */
[----:B----4-:R-:W-:-:S04]  /*f020*/  IMAD.WIDE R36, R26, 0x100, RZ ;  /* 0x000001001a247825 */ /* 0x010fc800078e02ff */
[----:B--2---:R-:W-:Y:S01]  /*f030*/  IMAD.SHL.U32 R0, R24, 0x100, RZ ;  /* 0x0000010018007824 */ /* 0x004fe200078e00ff */
[----:B------:R-:W-:Y:S01]  /*f040*/  PRMT R30, R30, 0x6540, R24 ;  /* 0x000065401e1e7816 */ /* 0x000fe20000000018 */
[----:B------:R-:W-:-:S03]  /*f050*/  IMAD.U32 R24, RZ, RZ, UR14 ;  /* 0x0000000eff187e24 */ /* 0x000fc6000f8e00ff */
[----:B------:R-:W-:Y:S01]  /*f060*/  ISETP.GE.AND P1, PT, R0, R3, PT ;  /* 0x000000030000720c */ /* 0x000fe20003f26270 */
[----:B------:R-:W-:Y:S01]  /*f070*/  IMAD.IADD R0, R2, 0x1, -R0 ;  /* 0x0000000102007824 */ /* 0x000fe200078e0a00 */
[----:B------:R-:W-:Y:S02]  /*f080*/  SHF.R.U32.HI R2, RZ, 0x2, R25 ;  /* 0x00000002ff027819 */ /* 0x000fe40000011619 */
[----:B------:R-:W-:Y:S02]  /*f090*/  LOP3.LUT R3, R25, 0x60, RZ, 0xc0, !PT ;  /* 0x0000006019037812 */ /* 0x000fe400078ec0ff */
[----:B------:R-:W-:Y:S02]  /*f0a0*/  LOP3.LUT R2, R2, 0x7, RZ, 0xc0, !PT ;  /* 0x0000000702027812 */ /* 0x000fe400078ec0ff */
[----:B------:R-:W-:Y:S02]  /*f0b0*/  SHF.R.U32.HI R3, RZ, 0x1, R3 ;  /* 0x00000001ff037819 */ /* 0x000fe40000011603 */
[----:B------:R-:W-:-:S02]  /*f0c0*/  LOP3.LUT R33, R33, 0x40, R2, 0xe2, !PT ;  /* 0x0000004021217812 */ /* 0x000fc400078ee202 */
[----:B------:R-:W-:Y:S02]  /*f0d0*/  IADD3 R2, RZ, -R3, -R2 ;  /* 0x80000003ff027210 */ /* 0x000fe40007ffe802 */
[----:B------:R-:W-:Y:S02]  /*f0e0*/  SHF.R.S32.HI R31, RZ, 0x1f, R30 ;  /* 0x0000001fff1f7819 */ /* 0x000fe4000001141e */
[----:B------:R-:W-:Y:S01]  /*f0f0*/  LOP3.LUT R33, R36, R33, R3, 0xfe, !PT ;  /* 0x0000002124217212 */ /* 0x000fe200078efe03 */
[----:B------:R-:W-:Y:S02]  /*f100*/  IMAD R32, R32, -0x40, R2 ;  /* 0xffffffc020207824 */ /* 0x000fe400078e0202 */
[----:B------:R-:W-:Y:S02]  /*f110*/  IMAD.SHL.U32 R2, R26, 0x100, RZ ;  /* 0x000001001a027824 */ /* 0x000fe400078e00ff */
[----:B------:R-:W-:-:S03]  /*f120*/  IMAD.WIDE.U32 R24, R24, UR10, R30 ;  /* 0x0000000a18187c25 */ /* 0x000fc6000f8e001e */
[C---:B------:R-:W-:Y:S01]  /*f130*/  IADD3 R32, -R2.reuse, UR6, R32 ;  /* 0x0000000602207c10 */ /* 0x040fe2000fffe120 */
[----:B------:R-:W-:Y:S01]  /*f140*/  VIADD R25, R25, UR8 ;  /* 0x0000000819197c36 */ /* 0x000fe20008000000 */
[----:B------:R-:W-:Y:S01]  /*f150*/  ISETP.GE.OR P1, PT, R2, UR6, P1 ;  /* 0x0000000602007c0c */ /* 0x000fe20008f26670 */
[----:B------:R-:W-:-:S04]  /*f160*/  USHF.R.U32.HI UR6, URZ, 0x1, UR11 ;  /* 0x000000013f067899 */ /* 0x000fc8000801160b */
[----:B------:R-:W-:-:S04]  /*f170*/  UIMAD.WIDE.U32 UR6, UR6, -0x6db6db6d, URZ ;  /* 0x92492493060678a5 */ /* 0x000fc8000f8e003f */
[----:B------:R-:W-:-:S04]  /*f180*/  USHF.R.U32.HI UR6, URZ, 0x2, UR7 ;  /* 0x000000023f067899 */ /* 0x000fc80008011607 */
[----:B------:R-:W-:Y:S02]  /*f190*/  UIMAD UR5, UR6, -0xe, UR11 ;  /* 0xfffffff2060578a4 */ /* 0x000fe4000f8e020b */
[----:B------:R-:W-:Y:S01]  /*f1a0*/  @UP1 ULOP3.LUT UR4, UR4, 0x1, UR6, 0x78, !UPT ;  /* 0x0000000104041892 */ /* 0x000fe2000f8e7806 */
[----:B------:R-:W-:Y:S11]  /*f1b0*/  @P1 BRA `(.L_x_38) ;  /* 0x0000012400bc1947 */ /* 0x000ff60003800000 */
[----:B------:R-:W0:Y:S01]  /*f1c0*/  LDC.64 R26, c[0x0][0x5c8] ;  /* 0x00017200ff1a7b82 */ /* 0x000e220000000a00 */
[----:B------:R-:W-:Y:S01]  /*f1d0*/  ULDC.64 UR6, c[0x0][0x5c0] ;  /* 0x0001700000067ab9 */ /* 0x000fe20000000a00 */
[----:B------:R-:W-:Y:S01]  /*f1e0*/  BSSY B0, `(.L_x_38) ;  /* 0x000126c000007945 */ /* 0x000fe20003800000 */
[-C--:B0-----:R-:W-:Y:S01]  /*f1f0*/  IMAD R2, R37, R26.reuse, RZ ;  /* 0x0000001a25027224 */ /* 0x081fe200078e02ff */
[----:B------:R-:W-:Y:S01]  /*f200*/  SHF.L.U64.HI R34, R26, 0x3, R27 ;  /* 0x000000031a227819 */ /* 0x000fe2000001021b */
[----:B------:R-:W-:-:S04]  /*f210*/  IMAD.WIDE.U32 R24, R33, R26, R24 ;  /* 0x0000001a21187225 */ /* 0x000fc800078e0018 */
[----:B------:R-:W-:Y:S01]  /*f220*/  IMAD R2, R33, R27, R2 ;  /* 0x0000001b21027224 */ /* 0x000fe200078e0202 */
[C---:B------:R-:W-:Y:S01]  /*f230*/  LEA R28, P2, R26.reuse, R24, 0x7 ;  /* 0x000000181a1c7211 */ /* 0x040fe200078438ff */
[----:B------:R-:W-:Y:S02]  /*f240*/  IMAD.SHL.U32 R35, R26, 0x8, RZ ;  /* 0x000000081a237824 */ /* 0x000fe400078e00ff */
[----:B------:R-:W-:Y:S01]  /*f250*/  IMAD.IADD R25, R25, 0x1, R2 ;  /* 0x0000000119197824 */ /* 0x000fe200078e0202 */
[C---:B------:R-:W-:Y:S02]  /*f260*/  IADD3 R2, P1, R24.reuse, UR6, RZ ;  /* 0x0000000618027c10 */ /* 0x040fe4000ff3e0ff */
[----:B------:R-:W-:Y:S02]  /*f270*/  IADD3 R24, P5, P6, R24, UR6, R35 ;  /* 0x0000000618187c10 */ /* 0x000fe4000febe023 */
[----:B------:R-:W-:Y:S02]  /*f280*/  LEA.HI.X R29, R26, R25, R27, 0x7, P2 ;  /* 0x000000191a1d7211 */ /* 0x000fe400010f3c1b */
[----:B------:R-:W-:-:S02]  /*f290*/  IADD3.X R3, R25, UR7, RZ, P1, !PT ;  /* 0x0000000719037c10 */ /* 0x000fc40008ffe4ff */
[--C-:B------:R-:W-:Y:S02]  /*f2a0*/  IADD3.X R25, R25, UR7, R34.reuse, P5, P6 ;  /* 0x0000000719197c10 */ /* 0x100fe4000afec422 */
[----:B------:R-:W-:Y:S02]  /*f2b0*/  FSETP.NEU.AND P5, PT, RZ, UR23, PT ;  /* 0x00000017ff007c0b */ /* 0x000fe4000bfad000 */
[C---:B------:R-:W-:Y:S02]  /*f2c0*/  IADD3 R26, P2, P3, R28.reuse, UR6, R35 ;  /* 0x000000061c1a7c10 */ /* 0x040fe4000fb5e023 */
[----:B------:R-:W-:Y:S02]  /*f2d0*/  IADD3 R28, P1, R28, UR6, RZ ;  /* 0x000000061c1c7c10 */ /* 0x000fe4000ff3e0ff */
[C---:B------:R-:W-:Y:S02]  /*f2e0*/  IADD3.X R27, R29.reuse, UR7, R34, P2, P3 ;  /* 0x000000071d1b7c10 */ /* 0x040fe400097e6422 */
[----:B------:R-:W-:-:S05]  /*f2f0*/  IADD3.X R29, R29, UR7, RZ, P1, !PT ;  /* 0x000000071d1d7c10 */ /* 0x000fca0008ffe4ff */
[----:B------:R-:W-:Y:S05]  /*f300*/  @!P5 BRA `(.L_x_39) ;  /* 0x000000d800fcd947 */ /* 0x000fea0003800000 */
[----:B------:R-:W-:Y:S01]  /*f310*/  ULDC.64 UR6, c[0x0][0x5b8] ;  /* 0x00016e0000067ab9 */ /* 0x000fe20000000a00 */
[----:B------:R-:W-:Y:S01]  /*f320*/  BSSY B1, `(.L_x_40) ;  /* 0x0000013000017945 */ /* 0x000fe20003800000 */
[----:B------:R-:W-:Y:S01]  /*f330*/  IMAD.U32 R34, RZ, RZ, UR6 ;  /* 0x00000006ff227e24 */ /* 0x000fe2000f8e00ff */
[----:B------:R-:W-:-:S03]  /*f340*/  UIMAD UR6, UR12, UR6, URZ ;  /* 0x000000060c0672a4 */ /* 0x000fc6000f8e023f */
[----:B------:R-:W-:Y:S01]  /*f350*/  IMAD.WIDE.U32 R30, R34, UR10, R30 ;  /* 0x0000000a221e7c25 */ /* 0x000fe2000f8e001e */
[----:B------:R-:W-:-:S03]  /*f360*/  UIMAD UR6, UR10, UR7, UR6 ;  /* 0x000000070a0672a4 */ /* 0x000fc6000f8e0206 */
[----:B------:R-:W-:Y:S01]  /*f370*/  IMAD.MOV.U32 R34, RZ, RZ, R30 ;  /* 0x000000ffff227224 */ /* 0x000fe200078e001e */
[----:B------:R-:W-:Y:S02]  /*f380*/  ULDC.64 UR10, c[0x0][0x5a8] ;  /* 0x00016a00000a7ab9 */ /* 0x000fe40000000a00 */
[----:B------:R-:W-:Y:S01]  /*f390*/  VIADD R35, R31, UR6 ;  /* 0x000000061f237c36 */ /* 0x000fe20008000000 */
[----:B------:R-:W-:Y:S02]  /*f3a0*/  ULDC.64 UR6, c[0x0][0x5b0] ;  /* 0x00016c0000067ab9 */ /* 0x000fe40000000a00 */
[----:B------:R-:W-:Y:S02]  /*f3b0*/  IMAD R38, R37, UR6, RZ ;  /* 0x0000000625267c24 */ /* 0x000fe4000f8e02ff */
[----:B------:R-:W-:-:S04]  /*f3c0*/  IMAD.WIDE.U32 R30, R33, UR6, R34 ;  /* 0x00000006211e7c25 */ /* 0x000fc8000f8e0022 */
[----:B------:R-:W-:Y:S01]  /*f3d0*/  IMAD R38, R33, UR7, R38 ;  /* 0x0000000721267c24 */ /* 0x000fe2000f8e0226 */
[----:B------:R-:W-:-:S04]  /*f3e0*/  IADD3 R30, P1, R30, UR10, RZ ;  /* 0x0000000a1e1e7c10 */ /* 0x000fc8000ff3e0ff */
[--C-:B------:R-:W-:Y:S02]  /*f3f0*/  IADD3.X R31, R31, UR11, R38.reuse, P1, !PT ;  /* 0x0000000b1f1f7c10 */ /* 0x100fe40008ffe426 */
[----:B------:R-:W-:Y:S02]  /*f400*/  ISETP.GE.AND P1, PT, R32, 0x1, PT ;  /* 0x000000012000780c */ /* 0x000fe40003f26270 */
[----:B------:R-:W-:Y:S02]  /*f410*/  PRMT R38, RZ, 0x7610, R38 ;  /* 0x00007610ff267816 */ /* 0x000fe40000000026 */
[----:B------:R-:W-:-:S13]  /*f420*/  ISETP.LT.OR P2, PT, R0, 0x1, !P1 ;  /* 0x000000010000780c */ /* 0x000fda0004f41670 */
[----:B------:R-:W-:Y:S05]  /*f430*/  @P2 BRA `(.L_x_41) ;  /* 0x0000000000042947 */ /* 0x000fea0003800000 */
[----:B------:R0:W5:Y:S02]  /*f440*/  LDG.E.U8 R38, desc[UR20][R30.64] ;  /* 0x000000141e267981 */ /* 0x000164000c1e1100 */
.L_x_41:
[----:B------:R-:W-:Y:S05]  /*f450*/  BSYNC B1 ;  /* 0x0000000000017941 */ /* 0x000fea0003800000 */
.L_x_40:
[----:B-----5:R-:W-:Y:S01]  /*f460*/  LOP3.LUT R38, R38, 0xff, RZ, 0xc0, !PT ;  /* 0x000000ff26267812 */ /* 0x020fe200078ec0ff */
[----:B------:R-:W-:Y:S03]  /*f470*/  BSSY B1, `(.L_x_42) ;  /* 0x000000b000017945 */ /* 0x000fe60003800000 */
[----:B------:R-:W-:-:S05]  /*f480*/  F2FP.F16.E5M2.UNPACK_B R38, R38 ;  /* 0x00000026ff26723e */ /* 0x000fca00020004ff */
[----:B------:R-:W-:-:S05]  /*f490*/  HADD2.F32 R38, -RZ, R38.H0_H0 ;  /* 0x20000026ff267230 */ /* 0x000fca0000004100 */
[----:B------:R-:W-:-:S04]  /*f4a0*/  FMUL R38, R38, UR23 ;  /* 0x0000001726267c20 */ /* 0x000fc80008400000 */
[----:B------:R-:W-:-:S05]  /*f4b0*/  FFMA R4, R4, UR22, R38 ;  /* 0x0000001604047c23 */ /* 0x000fca0008000026 */
[----:B------:R-:W-:-:S05]  /*f4c0*/  F2FP.SATFINITE.E5M2.F32.PACK_AB_MERGE_C R4, RZ, R4, RZ ;  /* 0x00000004ff04723e */ /* 0x000fca00048060ff */
[----:B------:R2:W-:Y:S01]  /*f4d0*/  @!P2 STG.E.U8 desc[UR20][R2.64], R4 ;  /* 0x000000040200a986 */ /* 0x0005e2000c101114 */
[----:B------:R-:W-:Y:S02]  /*f4e0*/  ISETP.LT.OR P2, PT, R0, 0x2, !P1 ;  /* 0x000000020000780c */ /* 0x000fe40004f41670 */
[----:B--2---:R-:W-:-:S11]  /*f4f0*/  PRMT R4, RZ, 0x7610, R4 ;  /* 0x00007610ff047816 */ /* 0x004fd60000000004 */
[----:B------:R-:W-:Y:S05]  /*f500*/  @P2 BRA `(.L_x_43) ;  /* 0x0000000000042947 */ /* 0x000fea0003800000 */
[----:B------:R2:W5:Y:S02]  /*f510*/  LDG.E.U8 R4, desc[UR20][R30.64+0x1] ;  /* 0x000001141e047981 */ /* 0x000564000c1e1100 */
.L_x_43:
[----:B------:R-:W-:Y:S05]  /*f520*/  BSYNC B1 ;  /* 0x0000000000017941 */ /* 0x000fea0003800000 */
.L_x_42:
        /* <DEDUP_REMOVED lines=8> */
[----:B------:R-:W-:-:S05]  /*f5b0*/  IADD3 R4, P2, R33, 0x8, RZ ;  /* 0x0000000821047810 */ /* 0x000fca0007f5e0ff */
[----:B----4-:R-:W-:-:S04]  /*f5c0*/  IMAD.X R5, RZ, RZ, R37, P2 ;  /* 0x000000ffff057224 */ /* 0x010fc800010e0625 */
[----:B------:R-:W-:-:S04]  /*f5d0*/  IMAD R5, R5, UR6, RZ ;  /* 0x0000000605057c24 */ /* 0x000fc8000f8e02ff */
[C---:B------:R-:W-:Y:S02]  /*f5e0*/  IMAD R38, R4.reuse, UR7, R5 ;  /* 0x0000000704267c24 */ /* 0x040fe4000f8e0205 */
[----:B------:R-:W-:-:S03]  /*f5f0*/  IMAD.WIDE.U32 R4, R4, UR6, R34 ;  /* 0x0000000604047c25 */ /* 0x000fc6000f8e0022 */
[----:B------:R-:W-:-:S04]  /*f600*/  IADD3 R4, P2, R4, UR10, RZ ;  /* 0x0000000a04047c10 */ /* 0x000fc8000ff5e0ff */
[--C-:B------:R-:W-:Y:S02]  /*f610*/  IADD3.X R5, R5, UR11, R38.reuse, P2, !PT ;  /* 0x0000000b05057c10 */ /* 0x100fe400097fe426 */
[----:B------:R-:W-:Y:S02]  /*f620*/  ISETP.GE.AND P2, PT, R32, 0x9, PT ;  /* 0x000000092000780c */ /* 0x000fe40003f46270 */
[----:B------:R-:W-:Y:S02]  /*f630*/  PRMT R38, RZ, 0x7610, R38 ;  /* 0x00007610ff267816 */ /* 0x000fe40000000026 */
[----:B------:R-:W-:-:S13]  /*f640*/  ISETP.LT.OR P3, PT, R0, 0x1, !P2 ;  /* 0x000000010000780c */ /* 0x000fda0005761670 */
[----:B------:R-:W-:Y:S05]  /*f650*/  @P3 BRA `(.L_x_45) ;  /* 0x0000000000043947 */ /* 0x000fea0003800000 */
[----:B------:R4:W5:Y:S02]  /*f660*/  LDG.E.U8 R38, desc[UR20][R4.64] ;  /* 0x0000001404267981 */ /* 0x000964000c1e1100 */
.L_x_45:
[----:B------:R-:W-:Y:S05]  /*f670*/  BSYNC B1 ;  /* 0x0000000000017941 */ /* 0x000fea0003800000 */
.L_x_44:
        /* <DEDUP_REMOVED lines=9> */
[----:B0-----:R-:W-:-:S11]  /*f710*/  PRMT R6, RZ, 0x7610, R6 ;  /* 0x00007610ff067816 */ /* 0x001fd60000000006 */
[----:B------:R-:W-:Y:S05]  /*f720*/  @P3 BRA `(.L_x_47) ;  /* 0x0000000000043947 */ /* 0x000fea0003800000 */
[----:B------:R0:W5:Y:S02]  /*f730*/  LDG.E.U8 R6, desc[UR20][R4.64+0x1] ;  /* 0x0000011404067981 */ /* 0x000164000c1e1100 */
.L_x_47:
[----:B------:R-:W-:Y:S05]  /*f740*/  BSYNC B1 ;  /* 0x0000000000017941 */ /* 0x000fea0003800000 */
.L_x_46:
[----:B-----5:R-:W-:Y:S01]  /*f750*/  LOP3.LUT R6, R6, 0xff, RZ, 0xc0, !PT ;  /* 0x000000ff06067812 */ /* 0x020fe200078ec0ff */
[----:B------:R-:W-:Y:S01]  /*f760*/  BSSY B1, `(.L_x_48) ;  /* 0x000000b000017945 */ /* 0x000fe20003800000 */
[----:B------:R-:W-:Y:S02]  /*f770*/  ISETP.LT.OR P5, PT, R0, 0x9, !P1 ;  /* 0x000000090000780c */ /* 0x000fe40004fa1670 */
[----:B------:R-:W-:-:S05]  /*f780*/  F2FP.F16.E5M2.UNPACK_B R6, R6 ;  /* 0x00000006ff06723e */ /* 0x000fca00020004ff */
[----:B------:R-:W-:-:S05]  /*f790*/  HADD2.F32 R6, -RZ, R6.H0_H0 ;  /* 0x20000006ff067230 */ /* 0x000fca0000004100 */
[----:B------:R-:W-:-:S04]  /*f7a0*/  FMUL R6, R6, UR23 ;  /* 0x0000001706067c20 */ /* 0x000fc80008400000 */
[--C-:B------:R-:W-:Y:S01]  /*f7b0*/  FFMA R7, R7, UR22, R6.reuse ;  /* 0x0000001607077c23 */ /* 0x100fe20008000006 */
[----:B------:R-:W-:-:S04]  /*f7c0*/  PRMT R6, RZ, 0x7610, R6 ;  /* 0x00007610ff067816 */ /* 0x000fc80000000006 */
[----:B------:R-:W-:-:S05]  /*f7d0*/  F2FP.SATFINITE.E5M2.F32.PACK_AB_MERGE_C R7, RZ, R7, RZ ;  /* 0x00000007ff07723e */ /* 0x000fca00048060ff */
[----:B------:R0:W-:Y:S01]  /*f7e0*/  @!P3 STG.E.U8 desc[UR20][R24.64+0x1], R7 ;  /* 0x000001071800b986 */ /* 0x0001e2000c101114 */
[----:B------:R-:W-:Y:S05]  /*f7f0*/  @P5 BRA `(.L_x_49) ;  /* 0x0000000000045947 */ /* 0x000fea0003800000 */
[----:B------:R0:W5:Y:S02]  /*f800*/  LDG.E.U8 R6, desc[UR20][R30.64+0x8] ;  /* 0x000008141e067981 */ /* 0x000164000c1e1100 */
.L_x_49:
[----:B------:R-:W-:Y:S05]  /*f810*/  BSYNC B1 ;  /* 0x0000000000017941 */ /* 0x000fea0003800000 */
.L_x_48:
        /* <DEDUP_REMOVED lines=12> */
.L_x_51:
[----:B------:R-:W-:Y:S05]  /*f8e0*/  BSYNC B1 ;  /* 0x0000000000017941 */ /* 0x000fea0003800000 */
.L_x_50:
        /* <DEDUP_REMOVED lines=12> */
.L_x_53:
[----:B------:R-:W-:Y:S05]  /*f9b0*/  BSYNC B1 ;  /* 0x0000000000017941 */ /* 0x000fea0003800000 */
.L_x_52:
        /* <DEDUP_REMOVED lines=12> */
.L_x_55:
[----:B------:R-:W-:Y:S05]  /*fa80*/  BSYNC B1 ;  /* 0x0000000000017941 */ /* 0x000fea0003800000 */
.L_x_54:
        /* <DEDUP_REMOVED lines=12> */
.L_x_57:
[----:B------:R-:W-:Y:S05]  /*fb50*/  BSYNC B1 ;  /* 0x0000000000017941 */ /* 0x000fea0003800000 */
.L_x_56:
        /* <DEDUP_REMOVED lines=12> */
.L_x_59:
[----:B------:R-:W-:Y:S05]  /*fc20*/  BSYNC B1 ;  /* 0x0000000000017941 */ /* 0x000fea0003800000 */
.L_x_58:
        /* <DEDUP_REMOVED lines=12> */
.L_x_61:
[----:B------:R-:W-:Y:S05]  /*fcf0*/  BSYNC B1 ;  /* 0x0000000000017941 */ /* 0x000fea0003800000 */
.L_x_60:
        /* <DEDUP_REMOVED lines=12> */
.L_x_63:
[----:B------:R-:W-:Y:S05]  /*fdc0*/  BSYNC B1 ;  /* 0x0000000000017941 */ /* 0x000fea0003800000 */
.L_x_62:
        /* <DEDUP_REMOVED lines=12> */
.L_x_65:
[----:B------:R-:W-:Y:S05]  /*fe90*/  BSYNC B1 ;  /* 0x0000000000017941 */ /* 0x000fea0003800000 */
.L_x_64:
        /* <DEDUP_REMOVED lines=12> */
.L_x_67:
[----:B------:R-:W-:Y:S05]  /*ff60*/  BSYNC B1 ;  /* 0x0000000000017941 */ /* 0x000fea0003800000 */
.L_x_66:
        /* <DEDUP_REMOVED lines=12> */
.L_x_69:
[----:B------:R-:W-:Y:S05]  /*10030*/  BSYNC B1 ;  /* 0x0000000000017941 */ /* 0x000fea0003800000 */
.L_x_68:
        /* <DEDUP_REMOVED lines=12> */
.L_x_71:
[----:B------:R-:W-:Y:S05]  /*10100*/  BSYNC B1 ;  /* 0x0000000000017941 */ /* 0x000fea0003800000 */
.L_x_70:
        /* <DEDUP_REMOVED lines=12> */
.L_x_73:
[----:B------:R-:W-:Y:S05]  /*101d0*/  BSYNC B1 ;  /* 0x0000000000017941 */ /* 0x000fea0003800000 */
.L_x_72:
        /* <DEDUP_REMOVED lines=12> */
.L_x_75:
[----:B------:R-:W-:Y:S05]  /*102a0*/  BSYNC B1 ;  /* 0x0000000000017941 */ /* 0x000fea0003800000 */
.L_x_74:
        /* <DEDUP_REMOVED lines=12> */
.L_x_77:
[----:B------:R-:W-:Y:S05]  /*10370*/  BSYNC B1 ;  /* 0x0000000000017941 */ /* 0x000fea0003800000 */
.L_x_76:
        /* <DEDUP_REMOVED lines=12> */
.L_x_79:
[----:B------:R-:W-:Y:S05]  /*10440*/  BSYNC B1 ;  /* 0x0000000000017941 */ /* 0x000fea0003800000 */
.L_x_78:
        /* <DEDUP_REMOVED lines=12> */
.L_x_81:
[----:B------:R-:W-:Y:S05]  /*10510*/  BSYNC B1 ;  /* 0x0000000000017941 */ /* 0x000fea0003800000 */
.L_x_80:
        /* <DEDUP_REMOVED lines=12> */
.L_x_83:
[----:B------:R-:W-:Y:S05]  /*105e0*/  BSYNC B1 ;  /* 0x0000000000017941 */ /* 0x000fea0003800000 */
.L_x_82:
        /* <DEDUP_REMOVED lines=12> */
.L_x_85:
[----:B------:R-:W-:Y:S05]  /*106b0*/  BSYNC B1 ;  /* 0x0000000000017941 */ /* 0x000fea0003800000 */
.L_x_84:
        /* <DEDUP_REMOVED lines=12> */
.L_x_87:
[----:B------:R-:W-:Y:S05]  /*10780*/  BSYNC B1 ;  /* 0x0000000000017941 */ /* 0x000fea0003800000 */
.L_x_86:
        /* <DEDUP_REMOVED lines=12> */
.L_x_89:
[----:B------:R-:W-:Y:S05]  /*10850*/  BSYNC B1 ;  /* 0x0000000000017941 */ /* 0x000fea0003800000 */
.L_x_88:
        /* <DEDUP_REMOVED lines=12> */
.L_x_91:
[----:B------:R-:W-:Y:S05]  /*10920*/  BSYNC B1 ;  /* 0x0000000000017941 */ /* 0x000fea0003800000 */
.L_x_90:
        /* <DEDUP_REMOVED lines=12> */
.L_x_93:
[----:B------:R-:W-:Y:S05]  /*109f0*/  BSYNC B1 ;  /* 0x0000000000017941 */ /* 0x000fea0003800000 */
.L_x_92:
        /* <DEDUP_REMOVED lines=12> */
.L_x_95:
[----:B------:R-:W-:Y:S05]  /*10ac0*/  BSYNC B1 ;  /* 0x0000000000017941 */ /* 0x000fea0003800000 */
.L_x_94:
        /* <DEDUP_REMOVED lines=12> */
.L_x_97:
[----:B------:R-:W-:Y:S05]  /*10b90*/  BSYNC B1 ;  /* 0x0000000000017941 */ /* 0x000fea0003800000 */
.L_x_96:
        /* <DEDUP_REMOVED lines=12> */
.L_x_99:
[----:B------:R-:W-:Y:S05]  /*10c60*/  BSYNC B1 ;  /* 0x0000000000017941 */ /* 0x000fea0003800000 */
.L_x_98:
        /* <DEDUP_REMOVED lines=12> */
.L_x_101:
[----:B------:R-:W-:Y:S05]  /*10d30*/  BSYNC B1 ;  /* 0x0000000000017941 */ /* 0x000fea0003800000 */
.L_x_100:
        /* <DEDUP_REMOVED lines=12> */
.L_x_103:
[----:B------:R-:W-:Y:S05]  /*10e00*/  BSYNC B1 ;  /* 0x0000000000017941 */ /* 0x000fea0003800000 */
.L_x_102:
        /* <DEDUP_REMOVED lines=12> */
.L_x_105:
[----:B------:R-:W-:Y:S05]  /*10ed0*/  BSYNC B1 ;  /* 0x0000000000017941 */ /* 0x000fea0003800000 */
.L_x_104:
        /* <DEDUP_REMOVED lines=12> */
.L_x_107:
[----:B------:R-:W-:Y:S05]  /*10fa0*/  BSYNC B1 ;  /* 0x0000000000017941 */ /* 0x000fea0003800000 */
.L_x_106:
        /* <DEDUP_REMOVED lines=12> */
.L_x_109:
[----:B------:R-:W-:Y:S05]  /*11070*/  BSYNC B1 ;  /* 0x0000000000017941 */ /* 0x000fea0003800000 */
.L_x_108:
        /* <DEDUP_REMOVED lines=12> */
.L_x_111:
[----:B------:R-:W-:Y:S05]  /*11140*/  BSYNC B1 ;  /* 0x0000000000017941 */ /* 0x000fea0003800000 */
.L_x_110:
        /* <DEDUP_REMOVED lines=12> */
.L_x_113:
[----:B------:R-:W-:Y:S05]  /*11210*/  BSYNC B1 ;  /* 0x0000000000017941 */ /* 0x000fea0003800000 */
.L_x_112:
        /* <DEDUP_REMOVED lines=12> */
.L_x_115:
[----:B------:R-:W-:Y:S05]  /*112e0*/  BSYNC B1 ;  /* 0x0000000000017941 */ /* 0x000fea0003800000 */
.L_x_114:
        /* <DEDUP_REMOVED lines=12> */
.L_x_117:
[----:B------:R-:W-:Y:S05]  /*113b0*/  BSYNC B1 ;  /* 0x0000000000017941 */ /* 0x000fea0003800000 */
.L_x_116:
        /* <DEDUP_REMOVED lines=12> */
.L_x_119:
[----:B------:R-:W-:Y:S05]  /*11480*/  BSYNC B1 ;  /* 0x0000000000017941 */ /* 0x000fea0003800000 */
.L_x_118:
        /* <DEDUP_REMOVED lines=12> */
.L_x_121:
[----:B------:R-:W-:Y:S05]  /*11550*/  BSYNC B1 ;  /* 0x0000000000017941 */ /* 0x000fea0003800000 */
.L_x_120:
        /* <DEDUP_REMOVED lines=12> */
.L_x_123:
[----:B------:R-:W-:Y:S05]  /*11620*/  BSYNC B1 ;  /* 0x0000000000017941 */ /* 0x000fea0003800000 */
.L_x_122:
[----:B-----5:R-:W-:Y:S01]  /*11630*/  LOP3.LUT R6, R6, 0xff, RZ, 0xc0, !PT ;  /* 0x000000ff06067812 */ /* 0x020fe200078ec0ff */
[----:B------:R-:W-:Y:S01]  /*11640*/  BSSY B1, `(.L_x_124) ;  /* 0x000000b000017945 */ /* 0x000fe20003800000 */
[----:B------:R-:W-:Y:S02]  /*11650*/  ISETP.LT.OR P5, PT, R0, 0x51, !P2 ;  /* 0x000000510000780c */ /* 0x000fe400057a1670 */
[----:B------:R-:W-:-:S05]  /*11660*/  F2FP.F16.E5M2.UNPACK_B R6, R6 ;  /* 0x00000006ff06723e */ /* 0x000fca00020004ff */
[----:B------:R-:W-:-:S05]  /*11670*/  HADD2.F32 R6, -RZ, R6.H0_H0 ;  /* 0x20000006ff067230 */ /* 0x000fca0000004100 */
[----:B------:R-:W-:-:S04]  /*11680*/  FMUL R6, R6, UR23 ;  /* 0x0000001706067c20 */ /* 0x000fc80008400000 */
[----:B------:R-:W-:-:S05]  /*11690*/  FFMA R6, R173, UR22, R6 ;  /* 0x00000016ad067c23 */ /* 0x000fca0008000006 */
[----:B0-----:R-:W-:Y:S02]  /*116a0*/  F2FP.SATFINITE.E5M2.F32.PACK_AB_MERGE_C R7, RZ, R6, RZ ;  /* 0x00000006ff07723e */ /* 0x001fe400048060ff */
[----:B------:R-:W-:-:S03]  /*116b0*/  PRMT R6, RZ, 0x7610, R6 ;  /* 0x00007610ff067816 */ /* 0x000fc60000000006 */
[----:B------:R0:W-:Y:S01]  /*116c0*/  @!P3 STG.E.U8 desc[UR20][R2.64+0x51], R7 ;  /* 0x000051070200b986 */ /* 0x0001e2000c101114 */
[----:B------:R-:W-:Y:S05]  /*116d0*/  @P5 BRA `(.L_x_125) ;  /* 0x0000000000045947 */ /* 0x000fea0003800000 */
[----:B------:R0:W5:Y:S02]  /*116e0*/  LDG.E.U8 R6, desc[UR20][R4.64+0x50] ;  /* 0x0000501404067981 */ /* 0x000164000c1e1100 */
.L_x_125:
[----:B------:R-:W-:Y:S05]  /*116f0*/  BSYNC B1 ;  /* 0x0000000000017941 */ /* 0x000fea0003800000 */
.L_x_124:
        /* <DEDUP_REMOVED lines=12> */
.L_x_127:
[----:B------:R-:W-:Y:S05]  /*117c0*/  BSYNC B1 ;  /* 0x0000000000017941 */ /* 0x000fea0003800000 */
.L_x_126:
        /* <DEDUP_REMOVED lines=12> */
.L_x_129:
[----:B------:R-:W-:Y:S05]  /*11890*/  BSYNC B1 ;  /* 0x0000000000017941 */ /* 0x000fea0003800000 */
.L_x_128:
[----:B-----5:R-:W-:Y:S01]  /*118a0*/  LOP3.LUT R6, R6, 0xff, RZ, 0xc0, !PT ;  /* 0x000000ff06067812 */ /* 0x020fe200078ec0ff */
[----:B------:R-:W-:Y:S01]  /*118b0*/  BSSY B1, `(.L_x_130) ;  /* 0x000000b000017945 */ /* 0x000fe20003800000 */
[----:B------:R-:W-:Y:S02]  /*118c0*/  ISETP.LT.OR P3, PT, R0, 0x5a, !P1 ;  /* 0x0000005a0000780c */ /* 0x000fe40004f61670 */
[----:B------:R-:W-:-:S05]  /*118d0*/  F2FP.F16.E5M2.UNPACK_B R6, R6 ;  /* 0x00000006ff06723e */ /* 0x000fca00020004ff */
[----:B------:R-:W-:-:S05]  /*118e0*/  HADD2.F32 R6, -RZ, R6.H0_H0 ;  /* 0x20000006ff067230 */ /* 0x000fca0000004100 */
[----:B0-----:R-:W-:Y:S01]  /*118f0*/  FMUL R7, R6, UR23 ;  /* 0x0000001706077c20 */ /* 0x001fe20008400000 */
[----:B------:R-:W-:-:S03]  /*11900*/  PRMT R6, RZ, 0x7610, R6 ;  /* 0x00007610ff067816 */ /* 0x000fc60000000006 */
[----:B------:R-:W-:-:S05]  /*11910*/  FFMA R7, R176, UR22, R7 ;  /* 0x00000016b0077c23 */ /* 0x000fca0008000007 */
[----:B------:R-:W-:-:S05]  /*11920*/  F2FP.SATFINITE.E5M2.F32.PACK_AB_MERGE_C R7, RZ, R7, RZ ;  /* 0x00000007ff07723e */ /* 0x000fca00048060ff */
[----:B------:R0:W-:Y:S01]  /*11930*/  @!P5 STG.E.U8 desc[UR20][R2.64+0x58], R7 ;  /* 0x000058070200d986 */ /* 0x0001e2000c101114 */
[----:B------:R-:W-:Y:S05]  /*11940*/  @P3 BRA `(.L_x_131) ;  /* 0x0000000000043947 */ /* 0x000fea0003800000 */
[----:B------:R0:W5:Y:S02]  /*11950*/  LDG.E.U8 R6, desc[UR20][R30.64+0x59] ;  /* 0x000059141e067981 */ /* 0x000164000c1e1100 */
.L_x_131:
[----:B------:R-:W-:Y:S05]  /*11960*/  BSYNC B1 ;  /* 0x0000000000017941 */ /* 0x000fea0003800000 */
.L_x_130:
        /* <DEDUP_REMOVED lines=12> */
.L_x_133:
[----:B------:R-:W-:Y:S05]  /*11a30*/  BSYNC B1 ;  /* 0x0000000000017941 */ /* 0x000fea0003800000 */
.L_x_132:
        /* <DEDUP_REMOVED lines=12> */
.L_x_135:
[----:B------:R-:W-:Y:S05]  /*11b00*/  BSYNC B1 ;  /* 0x0000000000017941 */ /* 0x000fea0003800000 */
.L_x_134:
        /* <DEDUP_REMOVED lines=12> */
.L_x_137:
[----:B------:R-:W-:Y:S05]  /*11bd0*/  BSYNC B1 ;  /* 0x0000000000017941 */ /* 0x000fea0003800000 */
.L_x_136:
        /* <DEDUP_REMOVED lines=12> */
.L_x_139:
[----:B------:R-:W-:Y:S05]  /*11ca0*/  BSYNC B1 ;  /* 0x0000000000017941 */ /* 0x000fea0003800000 */
.L_x_138:
        /* <DEDUP_REMOVED lines=12> */
.L_x_141:
[----:B------:R-:W-:Y:S05]  /*11d70*/  BSYNC B1 ;  /* 0x0000000000017941 */ /* 0x000fea0003800000 */
.L_x_140:
        /* <DEDUP_REMOVED lines=12> */
.L_x_143:
[----:B------:R-:W-:Y:S05]  /*11e40*/  BSYNC B1 ;  /* 0x0000000000017941 */ /* 0x000fea0003800000 */
.L_x_142:
        /* <DEDUP_REMOVED lines=12> */
.L_x_145:
[----:B------:R-:W-:Y:S05]  /*11f10*/  BSYNC B1 ;  /* 0x0000000000017941 */ /* 0x000fea0003800000 */
.L_x_144:
        /* <DEDUP_REMOVED lines=12> */
.L_x_147:
[----:B------:R-:W-:Y:S05]  /*11fe0*/  BSYNC B1 ;  /* 0x0000000000017941 */ /* 0x000fea0003800000 */
.L_x_146:
        /* <DEDUP_REMOVED lines=12> */
.L_x_149:
[----:B------:R-:W-:Y:S05]  /*120b0*/  BSYNC B1 ;  /* 0x0000000000017941 */ /* 0x000fea0003800000 */
.L_x_148:
        /* <DEDUP_REMOVED lines=12> */
.L_x_151:
[----:B------:R-:W-:Y:S05]  /*12180*/  BSYNC B1 ;  /* 0x0000000000017941 */ /* 0x000fea0003800000 */
.L_x_150:
        /* <DEDUP_REMOVED lines=12> */
.L_x_153:
[----:B------:R-:W-:Y:S05]  /*12250*/  BSYNC B1 ;  /* 0x0000000000017941 */ /* 0x000fea0003800000 */
.L_x_152:
        /* <DEDUP_REMOVED lines=12> */
.L_x_155:
[----:B------:R-:W-:Y:S05]  /*12320*/  BSYNC B1 ;  /* 0x0000000000017941 */ /* 0x000fea0003800000 */
.L_x_154:
        /* <DEDUP_REMOVED lines=12> */
.L_x_157:
[----:B------:R-:W-:Y:S05]  /*123f0*/  BSYNC B1 ;  /* 0x0000000000017941 */ /* 0x000fea0003800000 */
.L_x_156:
        /* <DEDUP_REMOVED lines=12> */
.L_x_159:
[----:B------:R-:W-:Y:S05]  /*124c0*/  BSYNC B1 ;  /* 0x0000000000017941 */ /* 0x000fea0003800000 */
.L_x_158:
        /* <DEDUP_REMOVED lines=12> */
.L_x_161:
[----:B------:R-:W-:Y:S05]  /*12590*/  BSYNC B1 ;  /* 0x0000000000017941 */ /* 0x000fea0003800000 */
.L_x_160:
        /* <DEDUP_REMOVED lines=12> */
.L_x_163:
[----:B------:R-:W-:Y:S05]  /*12660*/  BSYNC B1 ;  /* 0x0000000000017941 */ /* 0x000fea0003800000 */
.L_x_162:
        /* <DEDUP_REMOVED lines=12> */
.L_x_165:
[----:B------:R-:W-:Y:S05]  /*12730*/  BSYNC B1 ;  /* 0x0000000000017941 */ /* 0x000fea0003800000 */
.L_x_164:
        /* <DEDUP_REMOVED lines=12> */
.L_x_167:
[----:B------:R-:W-:Y:S05]  /*12800*/  BSYNC B1 ;  /* 0x0000000000017941 */ /* 0x000fea0003800000 */
.L_x_166:
        /* <DEDUP_REMOVED lines=12> */
.L_x_169:
[----:B------:R-:W-:Y:S05]  /*128d0*/  BSYNC B1 ;  /* 0x0000000000017941 */ /* 0x000fea0003800000 */
.L_x_168:
        /* <DEDUP_REMOVED lines=12> */
.L_x_171:
[----:B------:R-:W-:Y:S05]  /*129a0*/  BSYNC B1 ;  /* 0x0000000000017941 */ /* 0x000fea0003800000 */
.L_x_170:
        /* <DEDUP_REMOVED lines=12> */
.L_x_173:
[----:B------:R-:W-:Y:S05]  /*12a70*/  BSYNC B1 ;  /* 0x0000000000017941 */ /* 0x000fea0003800000 */
.L_x_172:
        /* <DEDUP_REMOVED lines=12> */
.L_x_175:
[----:B------:R-:W-:Y:S05]  /*12b40*/  BSYNC B1 ;  /* 0x0000000000017941 */ /* 0x000fea0003800000 */
.L_x_174:
        /* <DEDUP_REMOVED lines=12> */
.L_x_177:
[----:B------:R-:W-:Y:S05]  /*12c10*/  BSYNC B1 ;  /* 0x0000000000017941 */ /* 0x000fea0003800000 */
.L_x_176:
        /* <DEDUP_REMOVED lines=12> */
.L_x_179:
[----:B------:R-:W-:Y:S05]  /*12ce0*/  BSYNC B1 ;  /* 0x0000000000017941 */ /* 0x000fea0003800000 */
.L_x_178:
        /* <DEDUP_REMOVED lines=12> */
.L_x_181:
[----:B------:R-:W-:Y:S05]  /*12db0*/  BSYNC B1 ;  /* 0x0000000000017941 */ /* 0x000fea0003800000 */
.L_x_180:
        /* <DEDUP_REMOVED lines=12> */
.L_x_183:
[----:B------:R-:W-:Y:S05]  /*12e80*/  BSYNC B1 ;  /* 0x0000000000017941 */ /* 0x000fea0003800000 */
.L_x_182:
        /* <DEDUP_REMOVED lines=12> */
.L_x_185:
[----:B------:R-:W-:Y:S05]  /*12f50*/  BSYNC B1 ;  /* 0x0000000000017941 */ /* 0x000fea0003800000 */
.L_x_184:
        /* <DEDUP_REMOVED lines=12> */
.L_x_187:
[----:B------:R-:W-:Y:S05]  /*13020*/  BSYNC B1 ;  /* 0x0000000000017941 */ /* 0x000fea0003800000 */
.L_x_186:
        /* <DEDUP_REMOVED lines=12> */
.L_x_189:
[----:B------:R-:W-:Y:S05]  /*130f0*/  BSYNC B1 ;  /* 0x0000000000017941 */ /* 0x000fea0003800000 */
.L_x_188:
        /* <DEDUP_REMOVED lines=12> */
.L_x_191:
[----:B------:R-:W-:Y:S05]  /*131c0*/  BSYNC B1 ;  /* 0x0000000000017941 */ /* 0x000fea0003800000 */
.L_x_190:
        /* <DEDUP_REMOVED lines=12> */
.L_x_193:
[----:B------:R-:W-:Y:S05]  /*13290*/  BSYNC B1 ;  /* 0x0000000000017941 */ /* 0x000fea0003800000 */
.L_x_192:
        /* <DEDUP_REMOVED lines=12> */
.L_x_195:
[----:B------:R-:W-:Y:S05]  /*13360*/  BSYNC B1 ;  /* 0x0000000000017941 */ /* 0x000fea0003800000 */
.L_x_194:
        /* <DEDUP_REMOVED lines=12> */
.L_x_197:
[----:B------:R-:W-:Y:S05]  /*13430*/  BSYNC B1 ;  /* 0x0000000000017941 */ /* 0x000fea0003800000 */
.L_x_196:
        /* <DEDUP_REMOVED lines=12> */
.L_x_199:
[----:B------:R-:W-:Y:S05]  /*13500*/  BSYNC B1 ;  /* 0x0000000000017941 */ /* 0x000fea0003800000 */
.L_x_198:
        /* <DEDUP_REMOVED lines=12> */
.L_x_201:
[----:B------:R-:W-:Y:S05]  /*135d0*/  BSYNC B1 ;  /* 0x0000000000017941 */ /* 0x000fea0003800000 */
.L_x_200:
        /* <DEDUP_REMOVED lines=12> */
.L_x_203:
[----:B------:R-:W-:Y:S05]  /*136a0*/  BSYNC B1 ;  /* 0x0000000000017941 */ /* 0x000fea0003800000 */
.L_x_202:
        /* <DEDUP_REMOVED lines=12> */
.L_x_205:
[----:B------:R-:W-:Y:S05]  /*13770*/  BSYNC B1 ;  /* 0x0000000000017941 */ /* 0x000fea0003800000 */
.L_x_204:
        /* <DEDUP_REMOVED lines=12> */
.L_x_207:
[----:B------:R-:W-:Y:S05]  /*13840*/  BSYNC B1 ;  /* 0x0000000000017941 */ /* 0x000fea0003800000 */
.L_x_206:
        /* <DEDUP_REMOVED lines=12> */
.L_x_209:
[----:B------:R-:W-:Y:S05]  /*13910*/  BSYNC B1 ;  /* 0x0000000000017941 */ /* 0x000fea0003800000 */
.L_x_208:
        /* <DEDUP_REMOVED lines=12> */
.L_x_211:
[----:B------:R-:W-:Y:S05]  /*139e0*/  BSYNC B1 ;  /* 0x0000000000017941 */ /* 0x000fea0003800000 */
.L_x_210:
        /* <DEDUP_REMOVED lines=12> */
.L_x_213:
[----:B------:R-:W-:Y:S05]  /*13ab0*/  BSYNC B1 ;  /* 0x0000000000017941 */ /* 0x000fea0003800000 */
.L_x_212:
        /* <DEDUP_REMOVED lines=12> */
.L_x_215:
[----:B------:R-:W-:Y:S05]  /*13b80*/  BSYNC B1 ;  /* 0x0000000000017941 */ /* 0x000fea0003800000 */
.L_x_214:
        /* <DEDUP_REMOVED lines=12> */
.L_x_217:
[----:B------:R-:W-:Y:S05]  /*13c50*/  BSYNC B1 ;  /* 0x0000000000017941 */ /* 0x000fea0003800000 */
.L_x_216:
        /* <DEDUP_REMOVED lines=12> */
.L_x_219:
[----:B------:R-:W-:Y:S05]  /*13d20*/  BSYNC B1 ;  /* 0x0000000000017941 */ /* 0x000fea0003800000 */
.L_x_218:
        /* <DEDUP_REMOVED lines=12> */
.L_x_221:
[----:B------:R-:W-:Y:S05]  /*13df0*/  BSYNC B1 ;  /* 0x0000000000017941 */ /* 0x000fea0003800000 */
.L_x_220:
        /* <DEDUP_REMOVED lines=12> */
.L_x_223:
[----:B------:R-:W-:Y:S05]  /*13ec0*/  BSYNC B1 ;  /* 0x0000000000017941 */ /* 0x000fea0003800000 */
.L_x_222:
        /* <DEDUP_REMOVED lines=12> */
.L_x_225:
[----:B------:R-:W-:Y:S05]  /*13f90*/  BSYNC B1 ;  /* 0x0000000000017941 */ /* 0x000fea0003800000 */
.L_x_224:
        /* <DEDUP_REMOVED lines=12> */
.L_x_227:
[----:B------:R-:W-:Y:S05]  /*14060*/  BSYNC B1 ;  /* 0x0000000000017941 */ /* 0x000fea0003800000 */
.L_x_226:
        /* <DEDUP_REMOVED lines=12> */
.L_x_229:
[----:B------:R-:W-:Y:S05]  /*14130*/  BSYNC B1 ;  /* 0x0000000000017941 */ /* 0x000fea0003800000 */
.L_x_228:
        /* <DEDUP_REMOVED lines=12> */
.L_x_231:
[----:B------:R-:W-:Y:S05]  /*14200*/  BSYNC B1 ;  /* 0x0000000000017941 */ /* 0x000fea0003800000 */
.L_x_230:
        /* <DEDUP_REMOVED lines=12> */
.L_x_233:
[----:B------:R-:W-:Y:S05]  /*142d0*/  BSYNC B1 ;  /* 0x0000000000017941 */ /* 0x000fea0003800000 */
.L_x_232:
        /* <DEDUP_REMOVED lines=12> */
.L_x_235:
[----:B------:R-:W-:Y:S05]  /*143a0*/  BSYNC B1 ;  /* 0x0000000000017941 */ /* 0x000fea0003800000 */
.L_x_234:
        /* <DEDUP_REMOVED lines=12> */
.L_x_237:
[----:B------:R-:W-:Y:S05]  /*14470*/  BSYNC B1 ;  /* 0x0000000000017941 */ /* 0x000fea0003800000 */
.L_x_236:
        /* <DEDUP_REMOVED lines=12> */
.L_x_239:
[----:B------:R-:W-:Y:S05]  /*14540*/  BSYNC B1 ;  /* 0x0000000000017941 */ /* 0x000fea0003800000 */
.L_x_238:
        /* <DEDUP_REMOVED lines=12> */
.L_x_241:
[----:B------:R-:W-:Y:S05]  /*14610*/  BSYNC B1 ;  /* 0x0000000000017941 */ /* 0x000fea0003800000 */
.L_x_240:
        /* <DEDUP_REMOVED lines=12> */
.L_x_243:
[----:B------:R-:W-:Y:S05]  /*146e0*/  BSYNC B1 ;  /* 0x0000000000017941 */ /* 0x000fea0003800000 */
.L_x_242:
        /* <DEDUP_REMOVED lines=12> */
.L_x_245:
[----:B------:R-:W-:Y:S05]  /*147b0*/  BSYNC B1 ;  /* 0x0000000000017941 */ /* 0x000fea0003800000 */
.L_x_244:
        /* <DEDUP_REMOVED lines=12> */
.L_x_247:
[----:B------:R-:W-:Y:S05]  /*14880*/  BSYNC B1 ;  /* 0x0000000000017941 */ /* 0x000fea0003800000 */
.L_x_246:
        /* <DEDUP_REMOVED lines=12> */
.L_x_249:
[----:B------:R-:W-:Y:S05]  /*14950*/  BSYNC B1 ;  /* 0x0000000000017941 */ /* 0x000fea0003800000 */
.L_x_248:
        /* <DEDUP_REMOVED lines=12> */
.L_x_251:
[----:B------:R-:W-:Y:S05]  /*14a20*/  BSYNC B1 ;  /* 0x0000000000017941 */ /* 0x000fea0003800000 */
.L_x_250:
        /* <DEDUP_REMOVED lines=12> */
.L_x_253:
[----:B------:R-:W-:Y:S05]  /*14af0*/  BSYNC B1 ;  /* 0x0000000000017941 */ /* 0x000fea0003800000 */
.L_x_252:
[----:B0-----:R-:W2:Y:S01]  /*14b00*/  LDL.LU R7, [R1+0x200] ;  /* 0x0002000001077983 */ /* 0x001ea20000300800 */
[----:B-----5:R-:W-:Y:S01]  /*14b10*/  LOP3.LUT R6, R6, 0xff, RZ, 0xc0, !PT ;  /* 0x000000ff06067812 */ /* 0x020fe200078ec0ff */
[----:B------:R-:W-:Y:S01]  /*14b20*/  BSSY B1, `(.L_x_254) ;  /* 0x000000b000017945 */ /* 0x000fe20003800000 */
[----:B------:R-:W-:Y:S02]  /*14b30*/  ISETP.LT.OR P3, PT, R0, 0xd2, !P2 ;  /* 0x000000d20000780c */ /* 0x000fe40005761670 */
[----:B------:R-:W-:-:S05]  /*14b40*/  F2FP.F16.E5M2.UNPACK_B R6, R6 ;  /* 0x00000006ff06723e */ /* 0x000fca00020004ff */
[----:B------:R-:W-:-:S05]  /*14b50*/  HADD2.F32 R6, -RZ, R6.H0_H0 ;  /* 0x20000006ff067230 */ /* 0x000fca0000004100 */
[----:B------:R-:W-:-:S04]  /*14b60*/  FMUL R6, R6, UR23 ;  /* 0x0000001706067c20 */ /* 0x000fc80008400000 */
[----:B--2---:R-:W-:-:S05]  /*14b70*/  FFMA R6, R7, UR22, R6 ;  /* 0x0000001607067c23 */ /* 0x004fca0008000006 */
[----:B------:R-:W-:Y:S02]  /*14b80*/  F2FP.SATFINITE.E5M2.F32.PACK_AB_MERGE_C R7, RZ, R6, RZ ;  /* 0x00000006ff07723e */ /* 0x000fe400048060ff */
[----:B------:R-:W-:-:S03]  /*14b90*/  PRMT R6, RZ, 0x7610, R6 ;  /* 0x00007610ff067816 */ /* 0x000fc60000000006 */
[----:B------:R0:W-:Y:S01]  /*14ba0*/  @!P5 STG.E.U8 desc[UR20][R24.64+0xd0], R7 ;  /* 0x0000d0071800d986 */ /* 0x0001e2000c101114 */
[----:B------:R-:W-:Y:S05]  /*14bb0*/  @P3 BRA `(.L_x_255) ;  /* 0x0000000000043947 */ /* 0x000fea0003800000 */
[----:B------:R2:W5:Y:S02]  /*14bc0*/  LDG.E.U8 R6, desc[UR20][R4.64+0xd1] ;  /* 0x0000d11404067981 */ /* 0x000564000c1e1100 */
.L_x_255:
[----:B------:R-:W-:Y:S05]  /*14bd0*/  BSYNC B1 ;  /* 0x0000000000017941 */ /* 0x000fea0003800000 */
.L_x_254:
[----:B0-----:R-:W3:Y:S01]  /*14be0*/  LDL.LU R7, [R1+0x204] ;  /* 0x0002040001077983 */ /* 0x001ee20000300800 */
[----:B-----5:R-:W-:Y:S01]  /*14bf0*/  LOP3.LUT R6, R6, 0xff, RZ, 0xc0, !PT ;  /* 0x000000ff06067812 */ /* 0x020fe200078ec0ff */
[----:B------:R-:W-:Y:S01]  /*14c00*/  BSSY B1, `(.L_x_256) ;  /* 0x000000b000017945 */ /* 0x000fe20003800000 */
[----:B------:R-:W-:Y:S02]  /*14c10*/  ISETP.LT.OR P5, PT, R0, 0xd9, !P1 ;  /* 0x000000d90000780c */ /* 0x000fe40004fa1670 */
[----:B------:R-:W-:-:S05]  /*14c20*/  F2FP.F16.E5M2.UNPACK_B R6, R6 ;  /* 0x00000006ff06723e */ /* 0x000fca00020004ff */
[----:B------:R-:W-:-:S05]  /*14c30*/  HADD2.F32 R6, -RZ, R6.H0_H0 ;  /* 0x20000006ff067230 */ /* 0x000fca0000004100 */
[----:B------:R-:W-:-:S04]  /*14c40*/  FMUL R6, R6, UR23 ;  /* 0x0000001706067c20 */ /* 0x000fc80008400000 */
[----:B---3--:R-:W-:-:S05]  /*14c50*/  FFMA R6, R7, UR22, R6 ;  /* 0x0000001607067c23 */ /* 0x008fca0008000006 */
[----:B------:R-:W-:Y:S02]  /*14c60*/  F2FP.SATFINITE.E5M2.F32.PACK_AB_MERGE_C R7, RZ, R6, RZ ;  /* 0x00000006ff07723e */ /* 0x000fe400048060ff */
[----:B------:R-:W-:-:S03]  /*14c70*/  PRMT R6, RZ, 0x7610, R6 ;  /* 0x00007610ff067816 */ /* 0x000fc60000000006 */
[----:B------:R0:W-:Y:S01]  /*14c80*/  @!P3 STG.E.U8 desc[UR20][R24.64+0xd1], R7 ;  /* 0x0000d1071800b986 */ /* 0x0001e2000c101114 */
[----:B------:R-:W-:Y:S05]  /*14c90*/  @P5 BRA `(.L_x_257) ;  /* 0x0000000000045947 */ /* 0x000fea0003800000 */
[----:B------:R3:W5:Y:S02]  /*14ca0*/  LDG.E.U8 R6, desc[UR20][R30.64+0xd8] ;  /* 0x0000d8141e067981 */ /* 0x000764000c1e1100 */
.L_x_257:
[----:B------:R-:W-:Y:S05]  /*14cb0*/  BSYNC B1 ;  /* 0x0000000000017941 */ /* 0x000fea0003800000 */
.L_x_256:
        /* <DEDUP_REMOVED lines=13> */
.L_x_259:
[----:B------:R-:W-:Y:S05]  /*14d90*/  BSYNC B1 ;  /* 0x0000000000017941 */ /* 0x000fea0003800000 */
.L_x_258:
        /* <DEDUP_REMOVED lines=13> */
.L_x_261:
[----:B------:R-:W-:Y:S05]  /*14e70*/  BSYNC B1 ;  /* 0x0000000000017941 */ /* 0x000fea0003800000 */
.L_x_260:
        /* <DEDUP_REMOVED lines=13> */
.L_x_263:
[----:B------:R-:W-:Y:S05]  /*14f50*/  BSYNC B1 ;  /* 0x0000000000017941 */ /* 0x000fea0003800000 */
.L_x_262:
        /* <DEDUP_REMOVED lines=13> */
.L_x_265:
[----:B------:R-:W-:Y:S05]  /*15030*/  BSYNC B1 ;  /* 0x0000000000017941 */ /* 0x000fea0003800000 */
.L_x_264:
        /* <DEDUP_REMOVED lines=13> */
.L_x_267:
[----:B------:R-:W-:Y:S05]  /*15110*/  BSYNC B1 ;  /* 0x0000000000017941 */ /* 0x000fea0003800000 */
.L_x_266:
        /* <DEDUP_REMOVED lines=13> */
.L_x_269:
[----:B------:R-:W-:Y:S05]  /*151f0*/  BSYNC B1 ;  /* 0x0000000000017941 */ /* 0x000fea0003800000 */
.L_x_268:
        /* <DEDUP_REMOVED lines=13> */
.L_x_271:
[----:B------:R-:W-:Y:S05]  /*152d0*/  BSYNC B1 ;  /* 0x0000000000017941 */ /* 0x000fea0003800000 */
.L_x_270:
        /* <DEDUP_REMOVED lines=13> */
.L_x_273:
[----:B------:R-:W-:Y:S05]  /*153b0*/  BSYNC B1 ;  /* 0x0000000000017941 */ /* 0x000fea0003800000 */
.L_x_272:
        /* <DEDUP_REMOVED lines=13> */
.L_x_275:
[----:B------:R-:W-:Y:S05]  /*15490*/  BSYNC B1 ;  /* 0x0000000000017941 */ /* 0x000fea0003800000 */
.L_x_274:
        /* <DEDUP_REMOVED lines=13> */
.L_x_277:
[----:B------:R-:W-:Y:S05]  /*15570*/  BSYNC B1 ;  /* 0x0000000000017941 */ /* 0x000fea0003800000 */
.L_x_276:
        /* <DEDUP_REMOVED lines=13> */
.L_x_279:
[----:B------:R-:W-:Y:S05]  /*15650*/  BSYNC B1 ;  /* 0x0000000000017941 */ /* 0x000fea0003800000 */
.L_x_278:
        /* <DEDUP_REMOVED lines=13> */
.L_x_281:
[----:B------:R-:W-:Y:S05]  /*15730*/  BSYNC B1 ;  /* 0x0000000000017941 */ /* 0x000fea0003800000 */
.L_x_280:
        /* <DEDUP_REMOVED lines=13> */
.L_x_283:
[----:B------:R-:W-:Y:S05]  /*15810*/  BSYNC B1 ;  /* 0x0000000000017941 */ /* 0x000fea0003800000 */
.L_x_282:
        /* <DEDUP_REMOVED lines=13> */
.L_x_285:
[----:B------:R-:W-:Y:S05]  /*158f0*/  BSYNC B1 ;  /* 0x0000000000017941 */ /* 0x000fea0003800000 */
.L_x_284:
        /* <DEDUP_REMOVED lines=13> */
.L_x_287:
[----:B------:R-:W-:Y:S05]  /*159d0*/  BSYNC B1 ;  /* 0x0000000000017941 */ /* 0x000fea0003800000 */
.L_x_286:
        /* <DEDUP_REMOVED lines=13> */
.L_x_289:
[----:B------:R-:W-:Y:S05]  /*15ab0*/  BSYNC B1 ;  /* 0x0000000000017941 */ /* 0x000fea0003800000 */
.L_x_288:
        /* <DEDUP_REMOVED lines=13> */
.L_x_291:
[----:B------:R-:W-:Y:S05]  /*15b90*/  BSYNC B1 ;  /* 0x0000000000017941 */ /* 0x000fea0003800000 */
.L_x_290:
        /* <DEDUP_REMOVED lines=13> */
.L_x_293:
[----:B------:R-:W-:Y:S05]  /*15c70*/  BSYNC B1 ;  /* 0x0000000000017941 */ /* 0x000fea0003800000 */
.L_x_292:
[----:B0-----:R-:W2:Y:S01]  /*15c80*/  LDL.LU R3, [R1+0x250] ;  /* 0x0002500001037983 */ /* 0x001ea20000300800 */
[----:B-----5:R-:W-:Y:S01]  /*15c90*/  LOP3.LUT R6, R6, 0xff, RZ, 0xc0, !PT ;  /* 0x000000ff06067812 */ /* 0x020fe200078ec0ff */
[----:B------:R-:W-:Y:S01]  /*15ca0*/  BSSY B1, `(.L_x_294) ;  /* 0x000000b000017945 */ /* 0x000fe20003800000 */
[----:B------:R-:W-:Y:S02]  /*15cb0*/  ISETP.LT.OR P2, PT, R0, 0xfa, !P2 ;  /* 0x000000fa0000780c */ /* 0x000fe40005741670 */
[----:B------:R-:W-:Y:S02]  /*15cc0*/  F2FP.F16.E5M2.UNPACK_B R6, R6 ;  /* 0x00000006ff06723e */ /* 0x000fe400020004ff */
[----:B------:R-:W-:-:S03]  /*15cd0*/  PRMT R2, RZ, 0x7610, R2 ;  /* 0x00007610ff027816 */ /* 0x000fc60000000002 */
[----:B------:R-:W-:-:S05]  /*15ce0*/  HADD2.F32 R6, -RZ, R6.H0_H0 ;  /* 0x20000006ff067230 */ /* 0x000fca0000004100 */
[----:B------:R-:W-:-:S04]  /*15cf0*/  FMUL R6, R6, UR23 ;  /* 0x0000001706067c20 */ /* 0x000fc80008400000 */
[----:B--2---:R-:W-:-:S05]  /*15d00*/  FFMA R6, R3, UR22, R6 ;  /* 0x0000001603067c23 */ /* 0x004fca0008000006 */
[----:B------:R-:W-:-:S05]  /*15d10*/  F2FP.SATFINITE.E5M2.F32.PACK_AB_MERGE_C R3, RZ, R6, RZ ;  /* 0x00000006ff03723e */ /* 0x000fca00048060ff */
[----:B------:R0:W-:Y:S01]  /*15d20*/  @!P3 STG.E.U8 desc[UR20][R24.64+0xf8], R3 ;  /* 0x0000f8031800b986 */ /* 0x0001e2000c101114 */
[----:B------:R-:W-:Y:S05]  /*15d30*/  @P2 BRA `(.L_x_295) ;  /* 0x0000000000042947 */ /* 0x000fea0003800000 */
[----:B------:R2:W5:Y:S02]  /*15d40*/  LDG.E.U8 R2, desc[UR20][R4.64+0xf9] ;  /* 0x0000f91404027981 */ /* 0x000564000c1e1100 */
.L_x_295:
[----:B------:R-:W-:Y:S05]  /*15d50*/  BSYNC B1 ;  /* 0x0000000000017941 */ /* 0x000fea0003800000 */
.L_x_294:
[----:B------:R-:W2:Y:S01]  /*15d60*/  LDL.LU R7, [R1+0x254] ;  /* 0x0002540001077983 */ /* 0x000ea20000300800 */
[----:B-----5:R-:W-:Y:S01]  /*15d70*/  LOP3.LUT R2, R2, 0xff, RZ, 0xc0, !PT ;  /* 0x000000ff02027812 */ /* 0x020fe200078ec0ff */
[----:B------:R-:W-:Y:S01]  /*15d80*/  BSSY B1, `(.L_x_296) ;  /* 0x0000013000017945 */ /* 0x000fe20003800000 */
[----:B--234-:R-:W-:Y:S02]  /*15d90*/  IADD3 R5, P1, R33, 0x80, RZ ;  /* 0x0000008021057810 */ /* 0x01cfe40007f3e0ff */
[----:B------:R-:W-:-:S03]  /*15da0*/  F2FP.F16.E5M2.UNPACK_B R2, R2 ;  /* 0x00000002ff02723e */ /* 0x000fc600020004ff */
[----:B0-----:R-:W-:Y:S01]  /*15db0*/  IMAD.X R3, RZ, RZ, R37, P1 ;  /* 0x000000ffff037224 */ /* 0x001fe200008e0625 */
[----:B------:R-:W-:Y:S01]  /*15dc0*/  ISETP.GE.AND P1, PT, R32, 0x81, PT ;  /* 0x000000812000780c */ /* 0x000fe20003f26270 */
[----:B------:R-:W-:Y:S02]  /*15dd0*/  HADD2.F32 R2, -RZ, R2.H0_H0 ;  /* 0x20000002ff027230 */ /* 0x000fe40000004100 */
[----:B------:R-:W-:Y:S01]  /*15de0*/  IMAD R6, R3, UR6, RZ ;  /* 0x0000000603067c24 */ /* 0x000fe2000f8e02ff */
[----:B------:R-:W-:Y:S02]  /*15df0*/  ISETP.LT.OR P5, PT, R0, 0x1, !P1 ;  /* 0x000000010000780c */ /* 0x000fe40004fa1670 */
[----:B------:R-:W-:Y:S01]  /*15e00*/  FMUL R4, R2, UR23 ;  /* 0x0000001702047c20 */ /* 0x000fe20008400000 */
[----:B------:R-:W-:-:S04]  /*15e10*/  IMAD.WIDE.U32 R2, R5, UR6, R34 ;  /* 0x0000000605027c25 */ /* 0x000fc8000f8e0022 */
[----:B------:R-:W-:Y:S01]  /*15e20*/  IMAD R5, R5, UR7, R6 ;  /* 0x0000000705057c24 */ /* 0x000fe2000f8e0206 */
[----:B------:R-:W-:-:S04]  /*15e30*/  IADD3 R2, P3, R2, UR10, RZ ;  /* 0x0000000a02027c10 */ /* 0x000fc8000ff7e0ff */
[----:B------:R-:W-:Y:S01]  /*15e40*/  IADD3.X R3, R3, UR11, R5, P3, !PT ;  /* 0x0000000b03037c10 */ /* 0x000fe20009ffe405 */
[----:B------:R-:W-:-:S05]  /*15e50*/  FFMA R4, R7, UR22, R4 ;  /* 0x0000001607047c23 */ /* 0x000fca0008000004 */
[----:B------:R-:W-:Y:S02]  /*15e60*/  F2FP.SATFINITE.E5M2.F32.PACK_AB_MERGE_C R7, RZ, R4, RZ ;  /* 0x00000004ff07723e */ /* 0x000fe400048060ff */
[----:B------:R-:W-:-:S03]  /*15e70*/  PRMT R4, RZ, 0x7610, R4 ;  /* 0x00007610ff047816 */ /* 0x000fc60000000004 */
[----:B------:R0:W-:Y:S01]  /*15e80*/  @!P2 STG.E.U8 desc[UR20][R24.64+0xf9], R7 ;  /* 0x0000f9071800a986 */ /* 0x0001e2000c101114 */
[----:B------:R-:W-:Y:S05]  /*15e90*/  @P5 BRA `(.L_x_297) ;  /* 0x0000000000045947 */ /* 0x000fea0003800000 */
[----:B------:R2:W5:Y:S02]  /*15ea0*/  LDG.E.U8 R4, desc[UR20][R2.64] ;  /* 0x0000001402047981 */ /* 0x000564000c1e1100 */
.L_x_297:
[----:B------:R-:W-:Y:S05]  /*15eb0*/  BSYNC B1 ;  /* 0x0000000000017941 */ /* 0x000fea0003800000 */
.L_x_296:
[----:B------:R-:W3:Y:S01]  /*15ec0*/  LDL.LU R5, [R1+0x258] ;  /* 0x0002580001057983 */ /* 0x000ee20000300800 */
        /* <DEDUP_REMOVED lines=12> */
.L_x_299:
[----:B------:R-:W-:Y:S05]  /*15f90*/  BSYNC B1 ;  /* 0x0000000000017941 */ /* 0x000fea0003800000 */
.L_x_298:
[----:B---3--:R-:W3:Y:S01]  /*15fa0*/  LDL.LU R5, [R1+0x25c] ;  /* 0x00025c0001057983 */ /* 0x008ee20000300800 */
[----:B-----5:R-:W-:Y:S01]  /*15fb0*/  LOP3.LUT R4, R4, 0xff, RZ, 0xc0, !PT ;  /* 0x000000ff04047812 */ /* 0x020fe200078ec0ff */
[----:B------:R-:W-:Y:S01]  /*15fc0*/  BSSY B1, `(.L_x_300) ;  /* 0x0000013000017945 */ /* 0x000fe20003800000 */
[----:B------:R-:W-:Y:S02]  /*15fd0*/  IADD3 R33, P2, R33, 0x88, RZ ;  /* 0x0000008821217810 */ /* 0x000fe40007f5e0ff */
[----:B------:R-:W-:Y:S02]  /*15fe0*/  F2FP.F16.E5M2.UNPACK_B R4, R4 ;  /* 0x00000004ff04723e */ /* 0x000fe400020004ff */
[----:B------:R-:W-:Y:S01]  /*15ff0*/  PRMT R6, RZ, 0x7610, R6 ;  /* 0x00007610ff067816 */ /* 0x000fe20000000006 */
[----:B------:R-:W-:Y:S01]  /*16000*/  IMAD.X R36, RZ, RZ, R37, P2 ;  /* 0x000000ffff247224 */ /* 0x000fe200010e0625 */
[----:B------:R-:W-:Y:S01]  /*16010*/  ISETP.GE.AND P2, PT, R32, 0x89, PT ;  /* 0x000000892000780c */ /* 0x000fe20003f46270 */
[----:B------:R-:W-:-:S02]  /*16020*/  HADD2.F32 R4, -RZ, R4.H0_H0 ;  /* 0x20000004ff047230 */ /* 0x000fc40000004100 */
[----:B------:R-:W-:Y:S01]  /*16030*/  IMAD R36, R36, UR6, RZ ;  /* 0x0000000624247c24 */ /* 0x000fe2000f8e02ff */
[----:B------:R-:W-:Y:S01]  /*16040*/  ISETP.LT.OR P5, PT, R0, 0x1, !P2 ;  /* 0x000000010000780c */ /* 0x000fe200057a1670 */
[----:B------:R-:W-:-:S04]  /*16050*/  IMAD.WIDE.U32 R34, R33, UR6, R34 ;  /* 0x0000000621227c25 */ /* 0x000fc8000f8e0022 */
[----:B------:R-:W-:Y:S01]  /*16060*/  FMUL R4, R4, UR23 ;  /* 0x0000001704047c20 */ /* 0x000fe20008400000 */
[----:B------:R-:W-:-:S03]  /*16070*/  IMAD R33, R33, UR7, R36 ;  /* 0x0000000721217c24 */ /* 0x000fc6000f8e0224 */
[----:B---3--:R-:W-:Y:S01]  /*16080*/  FFMA R5, R5, UR22, R4 ;  /* 0x0000001605057c23 */ /* 0x008fe20008000004 */
[----:B------:R-:W-:-:S04]  /*16090*/  IADD3 R4, P6, R34, UR10, RZ ;  /* 0x0000000a22047c10 */ /* 0x000fc8000ffde0ff */
[----:B0-----:R-:W-:Y:S02]  /*160a0*/  F2FP.SATFINITE.E5M2.F32.PACK_AB_MERGE_C R7, RZ, R5, RZ ;  /* 0x00000005ff07723e */ /* 0x001fe400048060ff */
[----:B------:R-:W-:-:S03]  /*160b0*/  IADD3.X R5, R35, UR11, R33, P6, !PT ;  /* 0x0000000b23057c10 */ /* 0x000fc6000b7fe421 */
[----:B------:R0:W-:Y:S01]  /*160c0*/  @!P3 STG.E.U8 desc[UR20][R28.64+0x1], R7 ;  /* 0x000001071c00b986 */ /* 0x0001e2000c101114 */
[----:B------:R-:W-:Y:S05]  /*160d0*/  @P5 BRA `(.L_x_301) ;  /* 0x0000000000045947 */ /* 0x000fea0003800000 */
[----:B------:R3:W5:Y:S02]  /*160e0*/  LDG.E.U8 R6, desc[UR20][R4.64] ;  /* 0x0000001404067981 */ /* 0x000764000c1e1100 */
.L_x_301:
[----:B------:R-:W-:Y:S05]  /*160f0*/  BSYNC B1 ;  /* 0x0000000000017941 */ /* 0x000fea0003800000 */
.L_x_300:
        /* <DEDUP_REMOVED lines=13> */
.L_x_303:
[----:B------:R-:W-:Y:S05]  /*161d0*/  BSYNC B1 ;  /* 0x0000000000017941 */ /* 0x000fea0003800000 */
.L_x_302:
        /* <DEDUP_REMOVED lines=13> */
.L_x_305:
[----:B------:R-:W-:Y:S05]  /*162b0*/  BSYNC B1 ;  /* 0x0000000000017941 */ /* 0x000fea0003800000 */
.L_x_304:
        /* <DEDUP_REMOVED lines=13> */
.L_x_307:
[----:B------:R-:W-:Y:S05]  /*16390*/  BSYNC B1 ;  /* 0x0000000000017941 */ /* 0x000fea0003800000 */
.L_x_306:
        /* <DEDUP_REMOVED lines=13> */
.L_x_309:
[----:B------:R-:W-:Y:S05]  /*16470*/  BSYNC B1 ;  /* 0x0000000000017941 */ /* 0x000fea0003800000 */
.L_x_308:
        /* <DEDUP_REMOVED lines=13> */
.L_x_311:
[----:B------:R-:W-:Y:S05]  /*16550*/  BSYNC B1 ;  /* 0x0000000000017941 */ /* 0x000fea0003800000 */
.L_x_310:
        /* <DEDUP_REMOVED lines=13> */
.L_x_313:
[----:B------:R-:W-:Y:S05]  /*16630*/  BSYNC B1 ;  /* 0x0000000000017941 */ /* 0x000fea0003800000 */
.L_x_312:
        /* <DEDUP_REMOVED lines=13> */
.L_x_315:
[----:B------:R-:W-:Y:S05]  /*16710*/  BSYNC B1 ;  /* 0x0000000000017941 */ /* 0x000fea0003800000 */
.L_x_314:
        /* <DEDUP_REMOVED lines=13> */
.L_x_317:
[----:B------:R-:W-:Y:S05]  /*167f0*/  BSYNC B1 ;  /* 0x0000000000017941 */ /* 0x000fea0003800000 */
.L_x_316:
        /* <DEDUP_REMOVED lines=13> */
.L_x_319:
[----:B------:R-:W-:Y:S05]  /*168d0*/  BSYNC B1 ;  /* 0x0000000000017941 */ /* 0x000fea0003800000 */
.L_x_318:
        /* <DEDUP_REMOVED lines=13> */
.L_x_321:
[----:B------:R-:W-:Y:S05]  /*169b0*/  BSYNC B1 ;  /* 0x0000000000017941 */ /* 0x000fea0003800000 */
.L_x_320:
        /* <DEDUP_REMOVED lines=13> */
.L_x_323:
[----:B------:R-:W-:Y:S05]  /*16a90*/  BSYNC B1 ;  /* 0x0000000000017941 */ /* 0x000fea0003800000 */
.L_x_322:
        /* <DEDUP_REMOVED lines=13> */
.L_x_325:
[----:B------:R-:W-:Y:S05]  /*16b70*/  BSYNC B1 ;  /* 0x0000000000017941 */ /* 0x000fea0003800000 */
.L_x_324:
        /* <DEDUP_REMOVED lines=13> */
.L_x_327:
[----:B------:R-:W-:Y:S05]  /*16c50*/  BSYNC B1 ;  /* 0x0000000000017941 */ /* 0x000fea0003800000 */
.L_x_326:
        /* <DEDUP_REMOVED lines=13> */
.L_x_329:
[----:B------:R-:W-:Y:S05]  /*16d30*/  BSYNC B1 ;  /* 0x0000000000017941 */ /* 0x000fea0003800000 */
.L_x_328:
        /* <DEDUP_REMOVED lines=13> */
.L_x_331:
[----:B------:R-:W-:Y:S05]  /*16e10*/  BSYNC B1 ;  /* 0x0000000000017941 */ /* 0x000fea0003800000 */
.L_x_330:
        /* <DEDUP_REMOVED lines=13> */
.L_x_333:
[----:B------:R-:W-:Y:S05]  /*16ef0*/  BSYNC B1 ;  /* 0x0000000000017941 */ /* 0x000fea0003800000 */
.L_x_332:
        /* <DEDUP_REMOVED lines=13> */
.L_x_335:
[----:B------:R-:W-:Y:S05]  /*16fd0*/  BSYNC B1 ;  /* 0x0000000000017941 */ /* 0x000fea0003800000 */
.L_x_334:
        /* <DEDUP_REMOVED lines=13> */
.L_x_337:
[----:B------:R-:W-:Y:S05]  /*170b0*/  BSYNC B1 ;  /* 0x0000000000017941 */ /* 0x000fea0003800000 */
.L_x_336:
        /* <DEDUP_REMOVED lines=13> */
.L_x_339:
[----:B------:R-:W-:Y:S05]  /*17190*/  BSYNC B1 ;  /* 0x0000000000017941 */ /* 0x000fea0003800000 */
.L_x_338:
        /* <DEDUP_REMOVED lines=13> */
.L_x_341:
[----:B------:R-:W-:Y:S05]  /*17270*/  BSYNC B1 ;  /* 0x0000000000017941 */ /* 0x000fea0003800000 */
.L_x_340:
        /* <DEDUP_REMOVED lines=13> */
.L_x_343:
[----:B------:R-:W-:Y:S05]  /*17350*/  BSYNC B1 ;  /* 0x0000000000017941 */ /* 0x000fea0003800000 */
.L_x_342:
        /* <DEDUP_REMOVED lines=13> */
.L_x_345:
[----:B------:R-:W-:Y:S05]  /*17430*/  BSYNC B1 ;  /* 0x0000000000017941 */ /* 0x000fea0003800000 */
.L_x_344:
        /* <DEDUP_REMOVED lines=13> */
.L_x_347:
[----:B------:R-:W-:Y:S05]  /*17510*/  BSYNC B1 ;  /* 0x0000000000017941 */ /* 0x000fea0003800000 */
.L_x_346:
        /* <DEDUP_REMOVED lines=13> */
.L_x_349:
[----:B------:R-:W-:Y:S05]  /*175f0*/  BSYNC B1 ;  /* 0x0000000000017941 */ /* 0x000fea0003800000 */
.L_x_348:
        /* <DEDUP_REMOVED lines=13> */
.L_x_351:
[----:B------:R-:W-:Y:S05]  /*176d0*/  BSYNC B1 ;  /* 0x0000000000017941 */ /* 0x000fea0003800000 */
.L_x_350:
        /* <DEDUP_REMOVED lines=13> */
.L_x_353:
[----:B------:R-:W-:Y:S05]  /*177b0*/  BSYNC B1 ;  /* 0x0000000000017941 */ /* 0x000fea0003800000 */
.L_x_352:
        /* <DEDUP_REMOVED lines=13> */
.L_x_355:
[----:B------:R-:W-:Y:S05]  /*17890*/  BSYNC B1 ;  /* 0x0000000000017941 */ /* 0x000fea0003800000 */
.L_x_354:
        /* <DEDUP_REMOVED lines=13> */
.L_x_357:
[----:B------:R-:W-:Y:S05]  /*17970*/  BSYNC B1 ;  /* 0x0000000000017941 */ /* 0x000fea0003800000 */
.L_x_356:
        /* <DEDUP_REMOVED lines=13> */
.L_x_359:
[----:B------:R-:W-:Y:S05]  /*17a50*/  BSYNC B1 ;  /* 0x0000000000017941 */ /* 0x000fea0003800000 */
.L_x_358:
        /* <DEDUP_REMOVED lines=13> */
.L_x_361:
[----:B------:R-:W-:Y:S05]  /*17b30*/  BSYNC B1 ;  /* 0x0000000000017941 */ /* 0x000fea0003800000 */
.L_x_360:
        /* <DEDUP_REMOVED lines=13> */
.L_x_363:
[----:B------:R-:W-:Y:S05]  /*17c10*/  BSYNC B1 ;  /* 0x0000000000017941 */ /* 0x000fea0003800000 */
.L_x_362:
        /* <DEDUP_REMOVED lines=13> */
.L_x_365:
[----:B------:R-:W-:Y:S05]  /*17cf0*/  BSYNC B1 ;  /* 0x0000000000017941 */ /* 0x000fea0003800000 */
.L_x_364:
        /* <DEDUP_REMOVED lines=13> */
.L_x_367:
[----:B------:R-:W-:Y:S05]  /*17dd0*/  BSYNC B1 ;  /* 0x0000000000017941 */ /* 0x000fea0003800000 */
.L_x_366:
        /* <DEDUP_REMOVED lines=13> */
.L_x_369:
[----:B------:R-:W-:Y:S05]  /*17eb0*/  BSYNC B1 ;  /* 0x0000000000017941 */ /* 0x000fea0003800000 */
.L_x_368:
        /* <DEDUP_REMOVED lines=13> */
.L_x_371:
[----:B------:R-:W-:Y:S05]  /*17f90*/  BSYNC B1 ;  /* 0x0000000000017941 */ /* 0x000fea0003800000 */
.L_x_370:
        /* <DEDUP_REMOVED lines=13> */
.L_x_373:
[----:B------:R-:W-:Y:S05]  /*18070*/  BSYNC B1 ;  /* 0x0000000000017941 */ /* 0x000fea0003800000 */
.L_x_372:
        /* <DEDUP_REMOVED lines=13> */
.L_x_375:
[----:B------:R-:W-:Y:S05]  /*18150*/  BSYNC B1 ;  /* 0x0000000000017941 */ /* 0x000fea0003800000 */
.L_x_374:
        /* <DEDUP_REMOVED lines=13> */
.L_x_377:
[----:B------:R-:W-:Y:S05]  /*18230*/  BSYNC B1 ;  /* 0x0000000000017941 */ /* 0x000fea0003800000 */
.L_x_376:
        /* <DEDUP_REMOVED lines=13> */
.L_x_379:
[----:B------:R-:W-:Y:S05]  /*18310*/  BSYNC B1 ;  /* 0x0000000000017941 */ /* 0x000fea0003800000 */
.L_x_378:
        /* <DEDUP_REMOVED lines=13> */
.L_x_381:
[----:B------:R-:W-:Y:S05]  /*183f0*/  BSYNC B1 ;  /* 0x0000000000017941 */ /* 0x000fea0003800000 */
.L_x_380:
        /* <DEDUP_REMOVED lines=13> */
.L_x_383:
[----:B------:R-:W-:Y:S05]  /*184d0*/  BSYNC B1 ;  /* 0x0000000000017941 */ /* 0x000fea0003800000 */
.L_x_382:
        /* <DEDUP_REMOVED lines=13> */
.L_x_385:
[----:B------:R-:W-:Y:S05]  /*185b0*/  BSYNC B1 ;  /* 0x0000000000017941 */ /* 0x000fea0003800000 */
.L_x_384:
        /* <DEDUP_REMOVED lines=13> */
.L_x_387:
[----:B------:R-:W-:Y:S05]  /*18690*/  BSYNC B1 ;  /* 0x0000000000017941 */ /* 0x000fea0003800000 */
.L_x_386:
        /* <DEDUP_REMOVED lines=13> */
.L_x_389:
[----:B------:R-:W-:Y:S05]  /*18770*/  BSYNC B1 ;  /* 0x0000000000017941 */ /* 0x000fea0003800000 */
.L_x_388:
        /* <DEDUP_REMOVED lines=13> */
.L_x_391:
[----:B------:R-:W-:Y:S05]  /*18850*/  BSYNC B1 ;  /* 0x0000000000017941 */ /* 0x000fea0003800000 */
.L_x_390:
        /* <DEDUP_REMOVED lines=13> */
.L_x_393:
[----:B------:R-:W-:Y:S05]  /*18930*/  BSYNC B1 ;  /* 0x0000000000017941 */ /* 0x000fea0003800000 */
.L_x_392:
        /* <DEDUP_REMOVED lines=13> */
.L_x_395:
[----:B------:R-:W-:Y:S05]  /*18a10*/  BSYNC B1 ;  /* 0x0000000000017941 */ /* 0x000fea0003800000 */
.L_x_394:
        /* <DEDUP_REMOVED lines=13> */
.L_x_397:
[----:B------:R-:W-:Y:S05]  /*18af0*/  BSYNC B1 ;  /* 0x0000000000017941 */ /* 0x000fea0003800000 */
.L_x_396:
        /* <DEDUP_REMOVED lines=13> */
.L_x_399:
[----:B------:R-:W-:Y:S05]  /*18bd0*/  BSYNC B1 ;  /* 0x0000000000017941 */ /* 0x000fea0003800000 */
.L_x_398:
        /* <DEDUP_REMOVED lines=13> */
.L_x_401:
[----:B------:R-:W-:Y:S05]  /*18cb0*/  BSYNC B1 ;  /* 0x0000000000017941 */ /* 0x000fea0003800000 */
.L_x_400:
        /* <DEDUP_REMOVED lines=13> */
.L_x_403:
[----:B------:R-:W-:Y:S05]  /*18d90*/  BSYNC B1 ;  /* 0x0000000000017941 */ /* 0x000fea0003800000 */
.L_x_402:
        /* <DEDUP_REMOVED lines=13> */
.L_x_405:
[----:B------:R-:W-:Y:S05]  /*18e70*/  BSYNC B1 ;  /* 0x0000000000017941 */ /* 0x000fea0003800000 */
.L_x_404:
        /* <DEDUP_REMOVED lines=13> */
.L_x_407:
[----:B------:R-:W-:Y:S05]  /*18f50*/  BSYNC B1 ;  /* 0x0000000000017941 */ /* 0x000fea0003800000 */
.L_x_406:
        /* <DEDUP_REMOVED lines=13> */
.L_x_409:
[----:B------:R-:W-:Y:S05]  /*19030*/  BSYNC B1 ;  /* 0x0000000000017941 */ /* 0x000fea0003800000 */
.L_x_408:
        /* <DEDUP_REMOVED lines=13> */
.L_x_411:
[----:B------:R-:W-:Y:S05]  /*19110*/  BSYNC B1 ;  /* 0x0000000000017941 */ /* 0x000fea0003800000 */
.L_x_410:
        /* <DEDUP_REMOVED lines=13> */
.L_x_413:
[----:B------:R-:W-:Y:S05]  /*191f0*/  BSYNC B1 ;  /* 0x0000000000017941 */ /* 0x000fea0003800000 */
.L_x_412:
        /* <DEDUP_REMOVED lines=13> */
.L_x_415:
[----:B------:R-:W-:Y:S05]  /*192d0*/  BSYNC B1 ;  /* 0x0000000000017941 */ /* 0x000fea0003800000 */
.L_x_414:
        /* <DEDUP_REMOVED lines=13> */
.L_x_417:
[----:B------:R-:W-:Y:S05]  /*193b0*/  BSYNC B1 ;  /* 0x0000000000017941 */ /* 0x000fea0003800000 */
.L_x_416:
        /* <DEDUP_REMOVED lines=13> */
.L_x_419:
[----:B------:R-:W-:Y:S05]  /*19490*/  BSYNC B1 ;  /* 0x0000000000017941 */ /* 0x000fea0003800000 */
.L_x_418:
        /* <DEDUP_REMOVED lines=13> */
.L_x_421:
[----:B------:R-:W-:Y:S05]  /*19570*/  BSYNC B1 ;  /* 0x0000000000017941 */ /* 0x000fea0003800000 */
.L_x_420:
        /* <DEDUP_REMOVED lines=13> */
.L_x_423:
[----:B------:R-:W-:Y:S05]  /*19650*/  BSYNC B1 ;  /* 0x0000000000017941 */ /* 0x000fea0003800000 */
.L_x_422:
        /* <DEDUP_REMOVED lines=13> */
.L_x_425:
[----:B------:R-:W-:Y:S05]  /*19730*/  BSYNC B1 ;  /* 0x0000000000017941 */ /* 0x000fea0003800000 */
.L_x_424:
        /* <DEDUP_REMOVED lines=13> */
.L_x_427:
[----:B------:R-:W-:Y:S05]  /*19810*/  BSYNC B1 ;  /* 0x0000000000017941 */ /* 0x000fea0003800000 */
.L_x_426:
        /* <DEDUP_REMOVED lines=13> */
.L_x_429:
[----:B------:R-:W-:Y:S05]  /*198f0*/  BSYNC B1 ;  /* 0x0000000000017941 */ /* 0x000fea0003800000 */
.L_x_428:
        /* <DEDUP_REMOVED lines=13> */
.L_x_431:
[----:B------:R-:W-:Y:S05]  /*199d0*/  BSYNC B1 ;  /* 0x0000000000017941 */ /* 0x000fea0003800000 */
.L_x_430:
        /* <DEDUP_REMOVED lines=13> */
.L_x_433:
[----:B------:R-:W-:Y:S05]  /*19ab0*/  BSYNC B1 ;  /* 0x0000000000017941 */ /* 0x000fea0003800000 */
.L_x_432:
        /* <DEDUP_REMOVED lines=13> */
.L_x_435:
[----:B------:R-:W-:Y:S05]  /*19b90*/  BSYNC B1 ;  /* 0x0000000000017941 */ /* 0x000fea0003800000 */
.L_x_434:
        /* <DEDUP_REMOVED lines=13> */
.L_x_437:
[----:B------:R-:W-:Y:S05]  /*19c70*/  BSYNC B1 ;  /* 0x0000000000017941 */ /* 0x000fea0003800000 */
.L_x_436:
        /* <DEDUP_REMOVED lines=13> */
.L_x_439:
[----:B------:R-:W-:Y:S05]  /*19d50*/  BSYNC B1 ;  /* 0x0000000000017941 */ /* 0x000fea0003800000 */
.L_x_438:
        /* <DEDUP_REMOVED lines=13> */
.L_x_441:
[----:B------:R-:W-:Y:S05]  /*19e30*/  BSYNC B1 ;  /* 0x0000000000017941 */ /* 0x000fea0003800000 */
.L_x_440:
        /* <DEDUP_REMOVED lines=13> */
.L_x_443:
[----:B------:R-:W-:Y:S05]  /*19f10*/  BSYNC B1 ;  /* 0x0000000000017941 */ /* 0x000fea0003800000 */
.L_x_442:
        /* <DEDUP_REMOVED lines=13> */
.L_x_445:
[----:B------:R-:W-:Y:S05]  /*19ff0*/  BSYNC B1 ;  /* 0x0000000000017941 */ /* 0x000fea0003800000 */
.L_x_444:
        /* <DEDUP_REMOVED lines=13> */
.L_x_447:
[----:B------:R-:W-:Y:S05]  /*1a0d0*/  BSYNC B1 ;  /* 0x0000000000017941 */ /* 0x000fea0003800000 */
.L_x_446:
        /* <DEDUP_REMOVED lines=13> */
.L_x_449:
[----:B------:R-:W-:Y:S05]  /*1a1b0*/  BSYNC B1 ;  /* 0x0000000000017941 */ /* 0x000fea0003800000 */
.L_x_448:
        /* <DEDUP_REMOVED lines=13> */
.L_x_451:
[----:B------:R-:W-:Y:S05]  /*1a290*/  BSYNC B1 ;  /* 0x0000000000017941 */ /* 0x000fea0003800000 */
.L_x_450:
        /* <DEDUP_REMOVED lines=13> */
.L_x_453:
[----:B------:R-:W-:Y:S05]  /*1a370*/  BSYNC B1 ;  /* 0x0000000000017941 */ /* 0x000fea0003800000 */
.L_x_452:
        /* <DEDUP_REMOVED lines=13> */
.L_x_455:
[----:B------:R-:W-:Y:S05]  /*1a450*/  BSYNC B1 ;  /* 0x0000000000017941 */ /* 0x000fea0003800000 */
.L_x_454:
        /* <DEDUP_REMOVED lines=13> */
.L_x_457:
[----:B------:R-:W-:Y:S05]  /*1a530*/  BSYNC B1 ;  /* 0x0000000000017941 */ /* 0x000fea0003800000 */
.L_x_456:
        /* <DEDUP_REMOVED lines=13> */
.L_x_459:
[----:B------:R-:W-:Y:S05]  /*1a610*/  BSYNC B1 ;  /* 0x0000000000017941 */ /* 0x000fea0003800000 */
.L_x_458:
        /* <DEDUP_REMOVED lines=13> */
.L_x_461:
[----:B------:R-:W-:Y:S05]  /*1a6f0*/  BSYNC B1 ;  /* 0x0000000000017941 */ /* 0x000fea0003800000 */
.L_x_460:
        /* <DEDUP_REMOVED lines=13> */
.L_x_463:
[----:B------:R-:W-:Y:S05]  /*1a7d0*/  BSYNC B1 ;  /* 0x0000000000017941 */ /* 0x000fea0003800000 */
.L_x_462:
        /* <DEDUP_REMOVED lines=13> */
.L_x_465:
[----:B------:R-:W-:Y:S05]  /*1a8b0*/  BSYNC B1 ;  /* 0x0000000000017941 */ /* 0x000fea0003800000 */
.L_x_464:
        /* <DEDUP_REMOVED lines=13> */
.L_x_467:
[----:B------:R-:W-:Y:S05]  /*1a990*/  BSYNC B1 ;  /* 0x0000000000017941 */ /* 0x000fea0003800000 */
.L_x_466:
        /* <DEDUP_REMOVED lines=13> */
.L_x_469:
[----:B------:R-:W-:Y:S05]  /*1aa70*/  BSYNC B1 ;  /* 0x0000000000017941 */ /* 0x000fea0003800000 */
.L_x_468:
        /* <DEDUP_REMOVED lines=13> */
.L_x_471:
[----:B------:R-:W-:Y:S05]  /*1ab50*/  BSYNC B1 ;  /* 0x0000000000017941 */ /* 0x000fea0003800000 */
.L_x_470:
        /* <DEDUP_REMOVED lines=13> */
.L_x_473:
[----:B------:R-:W-:Y:S05]  /*1ac30*/  BSYNC B1 ;  /* 0x0000000000017941 */ /* 0x000fea0003800000 */
.L_x_472:
        /* <DEDUP_REMOVED lines=13> */
.L_x_475:
[----:B------:R-:W-:Y:S05]  /*1ad10*/  BSYNC B1 ;  /* 0x0000000000017941 */ /* 0x000fea0003800000 */
.L_x_474:
        /* <DEDUP_REMOVED lines=13> */
.L_x_477:
[----:B------:R-:W-:Y:S05]  /*1adf0*/  BSYNC B1 ;  /* 0x0000000000017941 */ /* 0x000fea0003800000 */
.L_x_476:
        /* <DEDUP_REMOVED lines=13> */
.L_x_479:
[----:B------:R-:W-:Y:S05]  /*1aed0*/  BSYNC B1 ;  /* 0x0000000000017941 */ /* 0x000fea0003800000 */
.L_x_478:
        /* <DEDUP_REMOVED lines=13> */
.L_x_481:
[----:B------:R-:W-:Y:S05]  /*1afb0*/  BSYNC B1 ;  /* 0x0000000000017941 */ /* 0x000fea0003800000 */
.L_x_480:
        /* <DEDUP_REMOVED lines=13> */
.L_x_483:
[----:B------:R-:W-:Y:S05]  /*1b090*/  BSYNC B1 ;  /* 0x0000000000017941 */ /* 0x000fea0003800000 */
.L_x_482:
        /* <DEDUP_REMOVED lines=13> */
.L_x_485:
[----:B------:R-:W-:Y:S05]  /*1b170*/  BSYNC B1 ;  /* 0x0000000000017941 */ /* 0x000fea0003800000 */
.L_x_484:
        /* <DEDUP_REMOVED lines=13> */
.L_x_487:
[----:B------:R-:W-:Y:S05]  /*1b250*/  BSYNC B1 ;  /* 0x0000000000017941 */ /* 0x000fea0003800000 */
.L_x_486:
        /* <DEDUP_REMOVED lines=13> */
.L_x_489:
[----:B------:R-:W-:Y:S05]  /*1b330*/  BSYNC B1 ;  /* 0x0000000000017941 */ /* 0x000fea0003800000 */
.L_x_488:
        /* <DEDUP_REMOVED lines=13> */
.L_x_491:
[----:B------:R-:W-:Y:S05]  /*1b410*/  BSYNC B1 ;  /* 0x0000000000017941 */ /* 0x000fea0003800000 */
.L_x_490:
        /* <DEDUP_REMOVED lines=13> */
.L_x_493:
[----:B------:R-:W-:Y:S05]  /*1b4f0*/  BSYNC B1 ;  /* 0x0000000000017941 */ /* 0x000fea0003800000 */
.L_x_492:
        /* <DEDUP_REMOVED lines=13> */
.L_x_495:
[----:B------:R-:W-:Y:S05]  /*1b5d0*/  BSYNC B1 ;  /* 0x0000000000017941 */ /* 0x000fea0003800000 */
.L_x_494:
        /* <DEDUP_REMOVED lines=13> */
.L_x_497:
[----:B------:R-:W-:Y:S05]  /*1b6b0*/  BSYNC B1 ;  /* 0x0000000000017941 */ /* 0x000fea0003800000 */
.L_x_496:
        /* <DEDUP_REMOVED lines=13> */
.L_x_499:
[----:B------:R-:W-:Y:S05]  /*1b790*/  BSYNC B1 ;  /* 0x0000000000017941 */ /* 0x000fea0003800000 */
.L_x_498:
        /* <DEDUP_REMOVED lines=13> */
.L_x_501:
[----:B------:R-:W-:Y:S05]  /*1b870*/  BSYNC B1 ;  /* 0x0000000000017941 */ /* 0x000fea0003800000 */
.L_x_500:
        /* <DEDUP_REMOVED lines=13> */
.L_x_503:
[----:B------:R-:W-:Y:S05]  /*1b950*/  BSYNC B1 ;  /* 0x0000000000017941 */ /* 0x000fea0003800000 */
.L_x_502:
        /* <DEDUP_REMOVED lines=13> */
.L_x_505:
[----:B------:R-:W-:Y:S05]  /*1ba30*/  BSYNC B1 ;  /* 0x0000000000017941 */ /* 0x000fea0003800000 */
.L_x_504:
        /* <DEDUP_REMOVED lines=13> */
.L_x_507:
[----:B------:R-:W-:Y:S05]  /*1bb10*/  BSYNC B1 ;  /* 0x0000000000017941 */ /* 0x000fea0003800000 */
.L_x_506:
        /* <DEDUP_REMOVED lines=13> */
.L_x_509:
[----:B------:R-:W-:Y:S05]  /*1bbf0*/  BSYNC B1 ;  /* 0x0000000000017941 */ /* 0x000fea0003800000 */
.L_x_508:
        /* <DEDUP_REMOVED lines=13> */
.L_x_511:
[----:B------:R-:W-:Y:S05]  /*1bcd0*/  BSYNC B1 ;  /* 0x0000000000017941 */ /* 0x000fea0003800000 */
.L_x_510:
        /* <DEDUP_REMOVED lines=13> */
.L_x_513:
[----:B------:R-:W-:Y:S05]  /*1bdb0*/  BSYNC B1 ;  /* 0x0000000000017941 */ /* 0x000fea0003800000 */
.L_x_512:
        /* <DEDUP_REMOVED lines=13> */
.L_x_515:
[----:B------:R-:W-:Y:S05]  /*1be90*/  BSYNC B1 ;  /* 0x0000000000017941 */ /* 0x000fea0003800000 */
.L_x_514:
        /* <DEDUP_REMOVED lines=13> */
.L_x_517:
[----:B------:R-:W-:Y:S05]  /*1bf70*/  BSYNC B1 ;  /* 0x0000000000017941 */ /* 0x000fea0003800000 */
.L_x_516:
        /* <DEDUP_REMOVED lines=13> */
.L_x_519:
[----:B------:R-:W-:Y:S05]  /*1c050*/  BSYNC B1 ;  /* 0x0000000000017941 */ /* 0x000fea0003800000 */
.L_x_518:
        /* <DEDUP_REMOVED lines=13> */
.L_x_521:
[----:B------:R-:W-:Y:S05]  /*1c130*/  BSYNC B1 ;  /* 0x0000000000017941 */ /* 0x000fea0003800000 */
.L_x_520:
        /* <DEDUP_REMOVED lines=13> */
.L_x_523:
[----:B------:R-:W-:Y:S05]  /*1c210*/  BSYNC B1 ;  /* 0x0000000000017941 */ /* 0x000fea0003800000 */
.L_x_522:
        /* <DEDUP_REMOVED lines=13> */
.L_x_525:
[----:B------:R-:W-:Y:S05]  /*1c2f0*/  BSYNC B1 ;  /* 0x0000000000017941 */ /* 0x000fea0003800000 */
.L_x_524:
        /* <DEDUP_REMOVED lines=13> */
.L_x_527:
[----:B------:R-:W-:Y:S05]  /*1c3d0*/  BSYNC B1 ;  /* 0x0000000000017941 */ /* 0x000fea0003800000 */
.L_x_526:
        /* <DEDUP_REMOVED lines=13> */
.L_x_529:
[----:B------:R-:W-:Y:S05]  /*1c4b0*/  BSYNC B1 ;  /* 0x0000000000017941 */ /* 0x000fea0003800000 */
.L_x_528:
        /* <DEDUP_REMOVED lines=13> */
.L_x_531:
[----:B------:R-:W-:Y:S05]  /*1c590*/  BSYNC B1 ;  /* 0x0000000000017941 */ /* 0x000fea0003800000 */
.L_x_530:
        /* <DEDUP_REMOVED lines=13> */
.L_x_533:
[----:B------:R-:W-:Y:S05]  /*1c670*/  BSYNC B1 ;  /* 0x0000000000017941 */ /* 0x000fea0003800000 */
.L_x_532:
        /* <DEDUP_REMOVED lines=13> */
.L_x_535:
[----:B------:R-:W-:Y:S05]  /*1c750*/  BSYNC B1 ;  /* 0x0000000000017941 */ /* 0x000fea0003800000 */
.L_x_534:
        /* <DEDUP_REMOVED lines=13> */
.L_x_537:
[----:B------:R-:W-:Y:S05]  /*1c830*/  BSYNC B1 ;  /* 0x0000000000017941 */ /* 0x000fea0003800000 */
.L_x_536:
        /* <DEDUP_REMOVED lines=13> */
.L_x_539:
[----:B------:R-:W-:Y:S05]  /*1c910*/  BSYNC B1 ;  /* 0x0000000000017941 */ /* 0x000fea0003800000 */
.L_x_538:
        /* <DEDUP_REMOVED lines=13> */
.L_x_541:
[----:B------:R-:W-:Y:S05]  /*1c9f0*/  BSYNC B1 ;  /* 0x0000000000017941 */ /* 0x000fea0003800000 */
.L_x_540:
        /* <DEDUP_REMOVED lines=13> */
.L_x_543:
[----:B------:R-:W-:Y:S05]  /*1cad0*/  BSYNC B1 ;  /* 0x0000000000017941 */ /* 0x000fea0003800000 */
.L_x_542:
        /* <DEDUP_REMOVED lines=13> */
.L_x_545:
[----:B------:R-:W-:Y:S05]  /*1cbb0*/  BSYNC B1 ;  /* 0x0000000000017941 */ /* 0x000fea0003800000 */
.L_x_544:
        /* <DEDUP_REMOVED lines=13> */
.L_x_547:
[----:B------:R-:W-:Y:S05]  /*1cc90*/  BSYNC B1 ;  /* 0x0000000000017941 */ /* 0x000fea0003800000 */
.L_x_546:
[----:B--234-:R-:W2:Y:S01]  /*1cca0*/  LDL.LU R3, [R1+0x44c] ;  /* 0x00044c0001037983 */ /* 0x01cea20000300800 */
        /* <DEDUP_REMOVED lines=12> */
.L_x_549:
[----:B------:R-:W-:Y:S05]  /*1cd70*/  BSYNC B1 ;  /* 0x0000000000017941 */ /* 0x000fea0003800000 */
.L_x_548:
[----:B--2---:R-:W2:Y:S01]  /*1cd80*/  LDL.LU R3, [R1+0x450] ;  /* 0x0004500001037983 */ /* 0x004ea20000300800 */
        /* <DEDUP_REMOVED lines=12> */
.L_x_551:
[----:B------:R-:W-:Y:S05]  /*1ce50*/  BSYNC B1 ;  /* 0x0000000000017941 */ /* 0x000fea0003800000 */
.L_x_550:
[----:B------:R-:W-:Y:S05]  /*1ce60*/  @P2 BRA `(.L_x_552) ;  /* 0x00000048008c2947 */ /* 0x000fea0003800000 */
[----:B------:R-:W2:Y:S01]  /*1ce70*/  LDL.LU R2, [R1+0x454] ;  /* 0x0004540001027983 */ /* 0x000ea20000300800 */
[----:B-----5:R-:W-:-:S04]  /*1ce80*/  LOP3.LUT R0, R0, 0xff, RZ, 0xc0, !PT ;  /* 0x000000ff00007812 */ /* 0x020fc800078ec0ff */
[----:B------:R-:W-:-:S05]  /*1ce90*/  F2FP.F16.E5M2.UNPACK_B R0, R0 ;  /* 0x00000000ff00723e */ /* 0x000fca00020004ff */
[----:B------:R-:W-:-:S05]  /*1cea0*/  HADD2.F32 R0, -RZ, R0.H0_H0 ;  /* 0x20000000ff007230 */ /* 0x000fca0000004100 */
[----:B------:R-:W-:-:S04]  /*1ceb0*/  FMUL R0, R0, UR23 ;  /* 0x0000001700007c20 */ /* 0x000fc80008400000 */
[----:B--2---:R-:W-:-:S05]  /*1cec0*/  FFMA R0, R2, UR22, R0 ;  /* 0x0000001602007c23 */ /* 0x004fca0008000000 */
[----:B------:R-:W-:-:S05]  /*1ced0*/  F2FP.SATFINITE.E5M2.F32.PACK_AB_MERGE_C R3, RZ, R0, RZ ;  /* 0x00000000ff03723e */ /* 0x000fca00048060ff */
[----:B------:R2:W-:Y:S01]  /*1cee0*/  STG.E.U8 desc[UR20][R26.64+0xf9], R3 ;  /* 0x0000f9031a007986 */ /* 0x0005e2000c101114 */
[----:B------:R-:W-:Y:S05]  /*1cef0*/  BRA `(.L_x_552) ;  /* 0x0000004800687947 */ /* 0x000fea0003800000 */
.L_x_39:
[----:B------:R-:W-:Y:S01]  /*1cf00*/  ISETP.GE.AND P1, PT, R32, 0x1, PT ;  /* 0x000000012000780c */ /* 0x000fe20003f26270 */
[----:B------:R-:W-:Y:S01]  /*1cf10*/  FMUL R5, R5, UR22 ;  /* 0x0000001605057c20 */ /* 0x000fe20008400000 */
[----:B------:R-:W2:Y:S02]  /*1cf20*/  LDL.LU R37, [R1+0x200] ;  /* 0x0002000001257983 */ /* 0x000ea40000300800 */
[----:B------:R-:W-:Y:S02]  /*1cf30*/  ISETP.LT.OR P2, PT, R0, 0x2, !P1 ;  /* 0x000000020000780c */ /* 0x000fe40004f41670 */
[----:B------:R-:W-:Y:S01]  /*1cf40*/  F2FP.SATFINITE.E5M2.F32.PACK_AB_MERGE_C R5, RZ, R5, RZ ;  /* 0x00000005ff05723e */ /* 0x000fe200048060ff */
[----:B------:R-:W-:Y:S01]  /*1cf50*/  FMUL R4, R4, UR22 ;  /* 0x0000001604047c20 */ /* 0x000fe20008400000 */
[----:B------:R-:W-:Y:S01]  /*1cf60*/  FMUL R6, R6, UR22 ;  /* 0x0000001606067c20 */ /* 0x000fe20008400000 */
[----:B------:R-:W-:Y:S01]  /*1cf70*/  FMUL R7, R7, UR22 ;  /* 0x0000001607077c20 */ /* 0x000fe20008400000 */
[----:B------:R-:W-:Y:S01]  /*1cf80*/  ISETP.LT.OR P5, PT, R0, 0x9, !P1 ;  /* 0x000000090000780c */ /* 0x000fe20004fa1670 */
[----:B------:R-:W-:Y:S01]  /*1cf90*/  FMUL R8, R8, UR22 ;  /* 0x0000001608087c20 */ /* 0x000fe20008400000 */
[----:B------:R-:W-:Y:S01]  /*1cfa0*/  FMUL R9, R9, UR22 ;  /* 0x0000001609097c20 */ /* 0x000fe20008400000 */
[----:B------:R-:W-:Y:S01]  /*1cfb0*/  FMUL R10, R10, UR22 ;  /* 0x000000160a0a7c20 */ /* 0x000fe20008400000 */
[----:B------:R-:W-:Y:S01]  /*1cfc0*/  FMUL R11, R11, UR22 ;  /* 0x000000160b0b7c20 */ /* 0x000fe20008400000 */
[----:B------:R-:W-:Y:S01]  /*1cfd0*/  FMUL R12, R12, UR22 ;  /* 0x000000160c0c7c20 */ /* 0x000fe20008400000 */
[----:B------:R-:W-:Y:S01]  /*1cfe0*/  FMUL R13, R13, UR22 ;  /* 0x000000160d0d7c20 */ /* 0x000fe20008400000 */
[----:B------:R0:W-:Y:S01]  /*1cff0*/  @!P2 STG.E.U8 desc[UR20][R2.64+0x1], R5 ;  /* 0x000001050200a986 */ /* 0x0001e2000c101114 */
[----:B------:R-:W-:-:S02]  /*1d000*/  ISETP.LT.OR P2, PT, R0, 0x1, !P1 ;  /* 0x000000010000780c */ /* 0x000fc40004f41670 */
[----:B------:R-:W-:Y:S01]  /*1d010*/  F2FP.SATFINITE.E5M2.F32.PACK_AB_MERGE_C R4, RZ, R4, RZ ;  /* 0x00000004ff04723e */ /* 0x000fe200048060ff */
[----:B------:R-:W-:Y:S01]  /*1d020*/  FMUL R14, R14, UR22 ;  /* 0x000000160e0e7c20 */ /* 0x000fe20008400000 */
        /* <DEDUP_REMOVED lines=9> */
[----:B------:R-:W-:Y:S01]  /*1d0c0*/  @!P2 STG.E.U8 desc[UR20][R2.64], R4 ;  /* 0x000000040200a986 */ /* 0x000fe2000c101114 */
[----:B------:R-:W-:Y:S01]  /*1d0d0*/  ISETP.GE.AND P2, PT, R32, 0x9, PT ;  /* 0x000000092000780c */ /* 0x000fe20003f46270 */
[----:B------:R-:W-:Y:S01]  /*1d0e0*/  FMUL R152, R152, UR22 ;  /* 0x0000001698987c20 */ /* 0x000fe20008400000 */
[----:B------:R-:W-:Y:S01]  /*1d0f0*/  FMUL R153, R153, UR22 ;  /* 0x0000001699997c20 */ /* 0x000fe20008400000 */
[----:B------:R-:W-:Y:S01]  /*1d100*/  FMUL R154, R154, UR22 ;  /* 0x000000169a9a7c20 */ /* 0x000fe20008400000 */
[----:B------:R-:W-:Y:S01]  /*1d110*/  ISETP.LT.OR P3, PT, R0, 0x1, !P2 ;  /* 0x000000010000780c */ /* 0x000fe20005761670 */
[----:B------:R-:W-:Y:S01]  /*1d120*/  FMUL R155, R155, UR22 ;  /* 0x000000169b9b7c20 */ /* 0x000fe20008400000 */
[----:B------:R-:W-:Y:S01]  /*1d130*/  F2FP.SATFINITE.E5M2.F32.PACK_AB_MERGE_C R6, RZ, R6, RZ ;  /* 0x00000006ff06723e */ /* 0x000fe200048060ff */
[----:B------:R-:W-:Y:S01]  /*1d140*/  FMUL R156, R156, UR22 ;  /* 0x000000169c9c7c20 */ /* 0x000fe20008400000 */
        /* <DEDUP_REMOVED lines=10> */
[----:B------:R-:W-:-:S02]  /*1d1f0*/  ISETP.LT.OR P3, PT, R0, 0x2, !P2 ;  /* 0x000000020000780c */ /* 0x000fc40005761670 */
        /* <DEDUP_REMOVED lines=10> */
[----:B------:R-:W4:Y:S04]  /*1d2a0*/  LDL.LU R36, [R1+0x204] ;  /* 0x0002040001247983 */ /* 0x000f280000300800 */
[----:B------:R5:W-:Y:S01]  /*1d2b0*/  @!P3 STG.E.U8 desc[UR20][R24.64+0x1], R7 ;  /* 0x000001071800b986 */ /* 0x000be2000c101114 */
[----:B------:R-:W-:-:S03]  /*1d2c0*/  ISETP.LT.OR P3, PT, R0, 0xa, !P1 ;  /* 0x0000000a0000780c */ /* 0x000fc60004f61670 */
[----:B------:R-:W-:Y:S01]  /*1d2d0*/  @!P5 STG.E.U8 desc[UR20][R2.64+0x8], R8 ;  /* 0x000008080200d986 */ /* 0x000fe2000c101114 */
[C---:B------:R-:W-:Y:S02]  /*1d2e0*/  ISETP.LT.OR P5, PT, R0.reuse, 0x9, !P2 ;  /* 0x000000090000780c */ /* 0x040fe400057a1670 */
[----:B------:R-:W-:Y:S01]  /*1d2f0*/  F2FP.SATFINITE.E5M2.F32.PACK_AB_MERGE_C R10, RZ, R10, RZ ;  /* 0x0000000aff0a723e */ /* 0x000fe200048060ff */
[----:B------:R-:W3:Y:S01]  /*1d300*/  LDL.LU R35, [R1+0x208] ;  /* 0x0002080001237983 */ /* 0x000ee20000300800 */
[----:B------:R-:W-:Y:S02]  /*1d310*/  F2FP.SATFINITE.E5M2.F32.PACK_AB_MERGE_C R11, RZ, R11, RZ ;  /* 0x0000000bff0b723e */ /* 0x000fe400048060ff */
[----:B------:R-:W-:Y:S01]  /*1d320*/  F2FP.SATFINITE.E5M2.F32.PACK_AB_MERGE_C R12, RZ, R12, RZ ;  /* 0x0000000cff0c723e */ /* 0x000fe200048060ff */
[----:B------:R-:W-:Y:S01]  /*1d330*/  FMUL R173, R173, UR22 ;  /* 0x00000016adad7c20 */ /* 0x000fe20008400000 */
[----:B------:R-:W-:Y:S01]  /*1d340*/  F2FP.SATFINITE.E5M2.F32.PACK_AB_MERGE_C R13, RZ, R13, RZ ;  /* 0x0000000dff0d723e */ /* 0x000fe200048060ff */
[----:B------:R-:W-:Y:S01]  /*1d350*/  @!P3 STG.E.U8 desc[UR20][R2.64+0x9], R9 ;  /* 0x000009090200b986 */ /* 0x000fe2000c101114 */
[----:B------:R-:W-:-:S03]  /*1d360*/  ISETP.LT.OR P3, PT, R0, 0xa, !P2 ;  /* 0x0000000a0000780c */ /* 0x000fc60005761670 */
[----:B------:R-:W-:Y:S01]  /*1d370*/  @!P5 STG.E.U8 desc[UR20][R24.64+0x8], R10 ;  /* 0x0000080a1800d986 */ /* 0x000fe2000c101114 */
[----:B------:R-:W-:Y:S02]  /*1d380*/  ISETP.LT.OR P5, PT, R0, 0x11, !P1 ;  /* 0x000000110000780c */ /* 0x000fe40004fa1670 */
        /* <DEDUP_REMOVED lines=23> */
[----:B------:R-:W-:Y:S01]  /*1d500*/  ISETP.LT.OR P6, PT, R0, 0x29, !P2 ;  /* 0x000000290000780c */ /* 0x000fe200057c1670 */
[----:B------:R-:W3:Y:S01]  /*1d510*/  LDL.LU R30, [R1+0x218] ;  /* 0x00021800011e7983 */ /* 0x000ee20000300800 */
[----:B------:R-:W-:Y:S01]  /*1d520*/  F2FP.SATFINITE.E5M2.F32.PACK_AB_MERGE_C R152, RZ, R152, RZ ;  /* 0x00000098ff98723e */ /* 0x000fe200048060ff */
[----:B------:R-:W-:Y:S01]  /*1d530*/  FMUL R176, R176, UR22 ;  /* 0x00000016b0b07c20 */ /* 0x000fe20008400000 */
[----:B------:R-:W-:Y:S01]  /*1d540*/  F2FP.SATFINITE.E5M2.F32.PACK_AB_MERGE_C R153, RZ, R153, RZ ;  /* 0x00000099ff99723e */ /* 0x000fe200048060ff */
[----:B------:R-:W-:Y:S01]  /*1d550*/  @!P3 STG.E.U8 desc[UR20][R24.64+0x11], R15 ;  /* 0x0000110f1800b986 */ /* 0x000fe2000c101114 */
[C---:B------:R-:W-:Y:S01]  /*1d560*/  ISETP.LT.OR P3, PT, R0.reuse, 0x1a, !P1 ;  /* 0x0000001a0000780c */ /* 0x040fe20004f61670 */
[----:B------:R-:W-:Y:S01]  /*1d570*/  FMUL R177, R177, UR22 ;  /* 0x00000016b1b17c20 */ /* 0x000fe20008400000 */
[----:B------:R-:W-:Y:S01]  /*1d580*/  F2FP.SATFINITE.E5M2.F32.PACK_AB_MERGE_C R154, RZ, R154, RZ ;  /* 0x0000009aff9a723e */ /* 0x000fe200048060ff */
[----:B------:R-:W-:Y:S01]  /*1d590*/  @!P5 STG.E.U8 desc[UR20][R2.64+0x18], R16 ;  /* 0x000018100200d986 */ /* 0x000fe2000c101114 */
[----:B------:R-:W-:Y:S01]  /*1d5a0*/  ISETP.LT.OR P5, PT, R0, 0x19, !P2 ;  /* 0x000000190000780c */ /* 0x000fe200057a1670 */
[----:B------:R-:W-:Y:S01]  /*1d5b0*/  FMUL R178, R178, UR22 ;  /* 0x00000016b2b27c20 */ /* 0x000fe20008400000 */
[----:B------:R-:W-:Y:S01]  /*1d5c0*/  F2FP.SATFINITE.E5M2.F32.PACK_AB_MERGE_C R155, RZ, R155, RZ ;  /* 0x0000009bff9b723e */ /* 0x000fe200048060ff */
[----:B------:R-:W-:Y:S01]  /*1d5d0*/  FMUL R179, R179, UR22 ;  /* 0x00000016b3b37c20 */ /* 0x000fe20008400000 */
[----:B------:R-:W-:Y:S01]  /*1d5e0*/  F2FP.SATFINITE.E5M2.F32.PACK_AB_MERGE_C R156, RZ, R156, RZ ;  /* 0x0000009cff9c723e */ /* 0x000fe200048060ff */
[----:B------:R-:W-:Y:S01]  /*1d5f0*/  FMUL R180, R180, UR22 ;  /* 0x00000016b4b47c20 */ /* 0x000fe20008400000 */
[----:B------:R-:W-:Y:S01]  /*1d600*/  F2FP.SATFINITE.E5M2.F32.PACK_AB_MERGE_C R157, RZ, R157, RZ ;  /* 0x0000009dff9d723e */ /* 0x000fe200048060ff */
[----:B------:R-:W-:Y:S01]  /*1d610*/  FMUL R181, R181, UR22 ;  /* 0x00000016b5b57c20 */ /* 0x000fe20008400000 */
[----:B------:R-:W-:Y:S01]  /*1d620*/  F2FP.SATFINITE.E5M2.F32.PACK_AB_MERGE_C R158, RZ, R158, RZ ;  /* 0x0000009eff9e723e */ /* 0x000fe200048060ff */
[----:B------:R-:W-:Y:S01]  /*1d630*/  @!P3 STG.E.U8 desc[UR20][R2.64+0x19], R17 ;  /* 0x000019110200b986 */ /* 0x000fe2000c101114 */
[----:B------:R-:W-:Y:S01]  /*1d640*/  ISETP.LT.OR P3, PT, R0, 0x1a, !P2 ;  /* 0x0000001a0000780c */ /* 0x000fe20005761670 */
        /* <DEDUP_REMOVED lines=25> */
[----:B0-----:R-:W-:Y:S01]  /*1d7e0*/  F2FP.SATFINITE.E5M2.F32.PACK_AB_MERGE_C R5, RZ, R168, RZ ;  /* 0x000000a8ff05723e */ /* 0x001fe200048060ff */
[----:B------:R-:W-:Y:S01]  /*1d7f0*/  @!P3 STG.E.U8 desc[UR20][R2.64+0x21], R21 ;  /* 0x000021150200b986 */ /* 0x000fe2000c101114 */
[----:B------:R-:W-:Y:S01]  /*1d800*/  ISETP.LT.OR P3, PT, R0, 0x22, !P2 ;  /* 0x000000220000780c */ /* 0x000fe20005761670 */
[----:B------:R-:W-:Y:S01]  /*1d810*/  FMUL R192, R192, UR22 ;  /* 0x00000016c0c07c20 */ /* 0x000fe20008400000 */
[----:B------:R-:W-:Y:S01]  /*1d820*/  F2FP.SATFINITE.E5M2.F32.PACK_AB_MERGE_C R169, RZ, R169, RZ ;  /* 0x000000a9ffa9723e */ /* 0x000fe200048060ff */
[----:B------:R-:W-:Y:S01]  /*1d830*/  @!P5 STG.E.U8 desc[UR20][R24.64+0x20], R22 ;  /* 0x000020161800d986 */ /* 0x000fe2000c101114 */
[----:B------:R-:W-:Y:S01]  /*1d840*/  ISETP.LT.OR P5, PT, R0, 0x29, !P1 ;  /* 0x000000290000780c */ /* 0x000fe20004fa1670 */
[----:B------:R-:W-:Y:S01]  /*1d850*/  FMUL R193, R193, UR22 ;  /* 0x00000016c1c17c20 */ /* 0x000fe20008400000 */
[----:B-----5:R-:W-:Y:S01]  /*1d860*/  F2FP.SATFINITE.E5M2.F32.PACK_AB_MERGE_C R7, RZ, R170, RZ ;  /* 0x000000aaff07723e */ /* 0x020fe200048060ff */
        /* <DEDUP_REMOVED lines=75> */
[----:B------:R-:W-:Y:S01]  /*1dd20*/  FMUL R218, R218, UR22 ;  /* 0x00000016dada7c20 */ /* 0x000fe20008400000 */
        /* <DEDUP_REMOVED lines=11> */
[----:B------:R-:W-:Y:S01]  /*1dde0*/  FMUL R222, R222, UR22 ;  /* 0x00000016dede7c20 */ /* 0x000fe20008400000 */
[----:B------:R-:W-:Y:S01]  /*1ddf0*/  FMUL R223, R223, UR22 ;  /* 0x00000016dfdf7c20 */ /* 0x000fe20008400000 */
[----:B------:R-:W-:Y:S01]  /*1de00*/  FMUL R224, R224, UR22 ;  /* 0x00000016e0e07c20 */ /* 0x000fe20008400000 */
[----:B------:R0:W-:Y:S01]  /*1de10*/  @!P3 STG.E.U8 desc[UR20][R2.64+0x48], R5 ;  /* 0x000048050200b986 */ /* 0x0001e2000c101114 */
[C---:B------:R-:W-:Y:S01]  /*1de20*/  ISETP.LT.OR P3, PT, R0.reuse, 0x4a, !P2 ;  /* 0x0000004a0000780c */ /* 0x040fe20005761670 */
[----:B------:R-:W-:Y:S01]  /*1de30*/  FMUL R225, R225, UR22 ;  /* 0x00000016e1e17c20 */ /* 0x000fe20008400000 */
[----:B------:R-:W-:Y:S01]  /*1de40*/  F2FP.SATFINITE.E5M2.F32.PACK_AB_MERGE_C R221, RZ, R221, RZ ;  /* 0x000000ddffdd723e */ /* 0x000fe200048060ff */
[----:B------:R-:W-:Y:S01]  /*1de50*/  @!P6 STG.E.U8 desc[UR20][R2.64+0x49], R169 ;  /* 0x000049a90200e986 */ /* 0x000fe2000c101114 */
[----:B------:R-:W-:Y:S01]  /*1de60*/  ISETP.LT.OR P6, PT, R0, 0x51, !P1 ;  /* 0x000000510000780c */ /* 0x000fe20004fc1670 */
[----:B------:R-:W-:Y:S01]  /*1de70*/  FMUL R226, R226, UR22 ;  /* 0x00000016e2e27c20 */ /* 0x000fe20008400000 */
[----:B------:R-:W-:Y:S01]  /*1de80*/  F2FP.SATFINITE.E5M2.F32.PACK_AB_MERGE_C R223, RZ, R223, RZ ;  /* 0x000000dfffdf723e */ /* 0x000fe200048060ff */
[----:B------:R5:W-:Y:S01]  /*1de90*/  @!P5 STG.E.U8 desc[UR20][R24.64+0x48], R7 ;  /* 0x000048071800d986 */ /* 0x000be2000c101114 */
[----:B------:R-:W-:Y:S01]  /*1dea0*/  ISETP.LT.OR P5, PT, R0, 0x52, !P1 ;  /* 0x000000520000780c */ /* 0x000fe20004fa1670 */
[----:B------:R-:W-:Y:S01]  /*1deb0*/  FMUL R227, R227, UR22 ;  /* 0x00000016e3e37c20 */ /* 0x000fe20008400000 */
[----:B------:R-:W-:Y:S01]  /*1dec0*/  F2FP.SATFINITE.E5M2.F32.PACK_AB_MERGE_C R225, RZ, R225, RZ ;  /* 0x000000e1ffe1723e */ /* 0x000fe200048060ff */
[----:B------:R-:W-:Y:S01]  /*1ded0*/  FMUL R228, R228, UR22 ;  /* 0x00000016e4e47c20 */ /* 0x000fe20008400000 */
[----:B0-----:R-:W-:Y:S01]  /*1dee0*/  F2FP.SATFINITE.E5M2.F32.PACK_AB_MERGE_C R5, RZ, R172, RZ ;  /* 0x000000acff05723e */ /* 0x001fe200048060ff */
[----:B------:R-:W-:Y:S01]  /*1def0*/  @!P3 STG.E.U8 desc[UR20][R24.64+0x49], R171 ;  /* 0x000049ab1800b986 */ /* 0x000fe2000c101114 */
[C---:B------:R-:W-:Y:S01]  /*1df00*/  ISETP.LT.OR P3, PT, R0.reuse, 0x51, !P2 ;  /* 0x000000510000780c */ /* 0x040fe20005761670 */
[----:B------:R-:W-:Y:S01]  /*1df10*/  FMUL R229, R229, UR22 ;  /* 0x00000016e5e57c20 */ /* 0x000fe20008400000 */
[----:B------:R-:W-:Y:S01]  /*1df20*/  F2FP.SATFINITE.E5M2.F32.PACK_AB_MERGE_C R227, RZ, R227, RZ ;  /* 0x000000e3ffe3723e */ /* 0x000fe200048060ff */
[----:B------:R0:W-:Y:S01]  /*1df30*/  @!P6 STG.E.U8 desc[UR20][R2.64+0x50], R5 ;  /* 0x000050050200e986 */ /* 0x0001e2000c101114 */
[----:B------:R-:W-:Y:S01]  /*1df40*/  ISETP.LT.OR P6, PT, R0, 0x52, !P2 ;  /* 0x000000520000780c */ /* 0x000fe200057c1670 */
[----:B------:R-:W-:Y:S01]  /*1df50*/  FMUL R230, R230, UR22 ;  /* 0x00000016e6e67c20 */ /* 0x000fe20008400000 */
[----:B-----5:R-:W-:Y:S01]  /*1df60*/  F2FP.SATFINITE.E5M2.F32.PACK_AB_MERGE_C R7, RZ, R174, RZ ;  /* 0x000000aeff07723e */ /* 0x020fe200048060ff */
[----:B------:R-:W-:Y:S01]  /*1df70*/  @!P5 STG.E.U8 desc[UR20][R2.64+0x51], R173 ;  /* 0x000051ad0200d986 */ /* 0x000fe2000c101114 */
[----:B------:R-:W-:Y:S01]  /*1df80*/  ISETP.LT.OR P5, PT, R0, 0x59, !P1 ;  /* 0x000000590000780c */ /* 0x000fe20004fa1670 */
[----:B------:R-:W-:Y:S01]  /*1df90*/  FMUL R231, R231, UR22 ;  /* 0x00000016e7e77c20 */ /* 0x000fe20008400000 */
[----:B------:R-:W-:Y:S01]  /*1dfa0*/  F2FP.SATFINITE.E5M2.F32.PACK_AB_MERGE_C R229, RZ, R229, RZ ;  /* 0x000000e5ffe5723e */ /* 0x000fe200048060ff */
[----:B------:R-:W-:Y:S01]  /*1dfb0*/  FMUL R232, R232, UR22 ;  /* 0x00000016e8e87c20 */ /* 0x000fe20008400000 */
[----:B------:R-:W-:Y:S01]  /*1dfc0*/  FMUL R233, R233, UR22 ;  /* 0x00000016e9e97c20 */ /* 0x000fe20008400000 */
[----:B------:R5:W-:Y:S01]  /*1dfd0*/  @!P3 STG.E.U8 desc[UR20][R24.64+0x50], R7 ;  /* 0x000050071800b986 */ /* 0x000be2000c101114 */
[----:B------:R-:W-:Y:S01]  /*1dfe0*/  ISETP.LT.OR P3, PT, R0, 0x5a, !P1 ;  /* 0x0000005a0000780c */ /* 0x000fe20004f61670 */
        /* <DEDUP_REMOVED lines=9> */
[----:B------:R-:W-:Y:S01]  /*1e080*/  F2FP.SATFINITE.E5M2.F32.PACK_AB_MERGE_C R233, RZ, R233, RZ ;  /* 0x000000e9ffe9723e */ /* 0x000fe200048060ff */
[----:B--2---:R-:W-:Y:S01]  /*1e090*/  FMUL R4, R37, UR22 ;  /* 0x0000001625047c20 */ /* 0x004fe20008400000 */
[----:B-----5:R-:W-:Y:S01]  /*1e0a0*/  F2FP.SATFINITE.E5M2.F32.PACK_AB_MERGE_C R7, RZ, R178, RZ ;  /* 0x000000b2ff07723e */ /* 0x020fe200048060ff */
[----:B------:R-:W-:Y:S01]  /*1e0b0*/  @!P3 STG.E.U8 desc[UR20][R2.64+0x59], R177 ;  /* 0x000059b10200b986 */ /* 0x000fe2000c101114 */
[C---:B------:R-:W-:Y:S01]  /*1e0c0*/  ISETP.LT.OR P3, PT, R0.reuse, 0x61, !P1 ;  /* 0x000000610000780c */ /* 0x040fe20004f61670 */
[----:B------:R-:W-:Y:S01]  /*1e0d0*/  FMUL R237, R237, UR22 ;  /* 0x00000016eded7c20 */ /* 0x000fe20008400000 */
[----:B------:R-:W-:Y:S01]  /*1e0e0*/  F2FP.SATFINITE.E5M2.F32.PACK_AB_MERGE_C R235, RZ, R235, RZ ;  /* 0x000000ebffeb723e */ /* 0x000fe200048060ff */
[----:B------:R2:W-:Y:S01]  /*1e0f0*/  @!P6 STG.E.U8 desc[UR20][R24.64+0x58], R7 ;  /* 0x000058071800e986 */ /* 0x0005e2000c101114 */
[----:B------:R-:W-:-:S02]  /*1e100*/  ISETP.LT.OR P6, PT, R0, 0x62, !P1 ;  /* 0x000000620000780c */ /* 0x000fc40004fc1670 */
[----:B0-----:R-:W-:Y:S01]  /*1e110*/  F2FP.SATFINITE.E5M2.F32.PACK_AB_MERGE_C R5, RZ, R180, RZ ;  /* 0x000000b4ff05723e */ /* 0x001fe200048060ff */
[----:B------:R-:W-:Y:S01]  /*1e120*/  @!P5 STG.E.U8 desc[UR20][R24.64+0x59], R179 ;  /* 0x000059b31800d986 */ /* 0x000fe2000c101114 */
[C---:B------:R-:W-:Y:S02]  /*1e130*/  ISETP.LT.OR P5, PT, R0.reuse, 0x61, !P2 ;  /* 0x000000610000780c */ /* 0x040fe400057a1670 */
[----:B------:R-:W-:Y:S01]  /*1e140*/  F2FP.SATFINITE.E5M2.F32.PACK_AB_MERGE_C R9, RZ, R236, RZ ;  /* 0x000000ecff09723e */ /* 0x000fe200048060ff */
[----:B------:R-:W5:Y:S04]  /*1e150*/  LDL.LU R37, [R1+0x21c] ;  /* 0x00021c0001257983 */ /* 0x000f680000300800 */
[----:B------:R0:W-:Y:S01]  /*1e160*/  @!P3 STG.E.U8 desc[UR20][R2.64+0x60], R5 ;  /* 0x000060050200b986 */ /* 0x0001e2000c101114 */
[----:B------:R-:W-:-:S02]  /*1e170*/  ISETP.LT.OR P3, PT, R0, 0x62, !P2 ;  /* 0x000000620000780c */ /* 0x000fc40005761670 */
[----:B--2---:R-:W-:Y:S01]  /*1e180*/  F2FP.SATFINITE.E5M2.F32.PACK_AB_MERGE_C R7, RZ, R182, RZ ;  /* 0x000000b6ff07723e */ /* 0x004fe200048060ff */
[----:B------:R-:W-:Y:S01]  /*1e190*/  @!P6 STG.E.U8 desc[UR20][R2.64+0x61], R181 ;  /* 0x000061b50200e986 */ /* 0x000fe2000c101114 */
[----:B------:R-:W-:-:S03]  /*1e1a0*/  ISETP.LT.OR P6, PT, R0, 0x69, !P1 ;  /* 0x000000690000780c */ /* 0x000fc60004fc1670 */
[----:B------:R2:W-:Y:S01]  /*1e1b0*/  @!P5 STG.E.U8 desc[UR20][R24.64+0x60], R7 ;  /* 0x000060071800d986 */ /* 0x0005e2000c101114 */
[----:B------:R-:W-:Y:S02]  /*1e1c0*/  ISETP.LT.OR P5, PT, R0, 0x6a, !P1 ;  /* 0x0000006a0000780c */ /* 0x000fe40004fa1670 */
[----:B0-----:R-:W-:-:S03]  /*1e1d0*/  F2FP.SATFINITE.E5M2.F32.PACK_AB_MERGE_C R5, RZ, R184, RZ ;  /* 0x000000b8ff05723e */ /* 0x001fc600048060ff */
[----:B------:R-:W-:Y:S01]  /*1e1e0*/  @!P3 STG.E.U8 desc[UR20][R24.64+0x61], R183 ;  /* 0x000061b71800b986 */ /* 0x000fe2000c101114 */
[----:B------:R-:W-:-:S03]  /*1e1f0*/  ISETP.LT.OR P3, PT, R0, 0x69, !P2 ;  /* 0x000000690000780c */ /* 0x000fc60005761670 */
[----:B------:R0:W-:Y:S01]  /*1e200*/  @!P6 STG.E.U8 desc[UR20][R2.64+0x68], R5 ;  /* 0x000068050200e986 */ /* 0x0001e2000c101114 */
[C---:B------:R-:W-:Y:S02]  /*1e210*/  ISETP.LT.OR P6, PT, R0.reuse, 0x6a, !P2 ;  /* 0x0000006a0000780c */ /* 0x040fe400057c1670 */
[----:B--2---:R-:W-:Y:S01]  /*1e220*/  F2FP.SATFINITE.E5M2.F32.PACK_AB_MERGE_C R7, RZ, R186, RZ ;  /* 0x000000baff07723e */ /* 0x004fe200048060ff */
[----:B------:R-:W-:Y:S01]  /*1e230*/  @!P5 STG.E.U8 desc[UR20][R2.64+0x69], R185 ;  /* 0x000069b90200d986 */ /* 0x000fe2000c101114 */
[----:B------:R-:W-:-:S05]  /*1e240*/  ISETP.LT.OR P5, PT, R0, 0x71, !P1 ;  /* 0x000000710000780c */ /* 0x000fca0004fa1670 */
[----:B------:R2:W-:Y:S01]  /*1e250*/  @!P3 STG.E.U8 desc[UR20][R24.64+0x68], R7 ;  /* 0x000068071800b986 */ /* 0x0005e2000c101114 */
[C---:B------:R-:W-:Y:S02]  /*1e260*/  ISETP.LT.OR P3, PT, R0.reuse, 0x72, !P1 ;  /* 0x000000720000780c */ /* 0x040fe40004f61670 */
[----:B0-----:R-:W-:Y:S01]  /*1e270*/  F2FP.SATFINITE.E5M2.F32.PACK_AB_MERGE_C R5, RZ, R188, RZ ;  /* 0x000000bcff05723e */ /* 0x001fe200048060ff */
[----:B------:R-:W-:Y:S01]  /*1e280*/  @!P6 STG.E.U8 desc[UR20][R24.64+0x69], R187 ;  /* 0x000069bb1800e986 */ /* 0x000fe2000c101114 */
[----:B------:R-:W-:-:S03]  /*1e290*/  ISETP.LT.OR P6, PT, R0, 0x71, !P2 ;  /* 0x000000710000780c */ /* 0x000fc600057c1670 */
[----:B------:R0:W-:Y:S01]  /*1e2a0*/  @!P5 STG.E.U8 desc[UR20][R2.64+0x70], R5 ;  /* 0x000070050200d986 */ /* 0x0001e2000c101114 */
[----:B------:R-:W-:Y:S02]  /*1e2b0*/  ISETP.LT.OR P5, PT, R0, 0x72, !P2 ;  /* 0x000000720000780c */ /* 0x000fe400057a1670 */
[----:B--2---:R-:W-:-:S03]  /*1e2c0*/  F2FP.SATFINITE.E5M2.F32.PACK_AB_MERGE_C R7, RZ, R190, RZ ;  /* 0x000000beff07723e */ /* 0x004fc600048060ff */
[----:B------:R-:W-:Y:S01]  /*1e2d0*/  @!P3 STG.E.U8 desc[UR20][R2.64+0x71], R189 ;  /* 0x000071bd0200b986 */ /* 0x000fe2000c101114 */
[----:B------:R-:W-:-:S03]  /*1e2e0*/  ISETP.LT.OR P3, PT, R0, 0x79, !P1 ;  /* 0x000000790000780c */ /* 0x000fc60004f61670 */
[----:B------:R2:W-:Y:S01]  /*1e2f0*/  @!P6 STG.E.U8 desc[UR20][R24.64+0x70], R7 ;  /* 0x000070071800e986 */ /* 0x0005e2000c101114 */
[C---:B------:R-:W-:Y:S02]  /*1e300*/  ISETP.LT.OR P6, PT, R0.reuse, 0x7a, !P1 ;  /* 0x0000007a0000780c */ /* 0x040fe40004fc1670 */
[----:B0-----:R-:W-:Y:S01]  /*1e310*/  F2FP.SATFINITE.E5M2.F32.PACK_AB_MERGE_C R5, RZ, R192, RZ ;  /* 0x000000c0ff05723e */ /* 0x001fe200048060ff */
[----:B------:R-:W-:Y:S01]  /*1e320*/  @!P5 STG.E.U8 desc[UR20][R24.64+0x71], R191 ;  /* 0x000071bf1800d986 */ /* 0x000fe2000c101114 */
[----:B------:R-:W-:-:S05]  /*1e330*/  ISETP.LT.OR P5, PT, R0, 0x79, !P2 ;  /* 0x000000790000780c */ /* 0x000fca00057a1670 */
[----:B------:R0:W-:Y:S01]  /*1e340*/  @!P3 STG.E.U8 desc[UR20][R2.64+0x78], R5 ;  /* 0x000078050200b986 */ /* 0x0001e2000c101114 */
[C---:B------:R-:W-:Y:S02]  /*1e350*/  ISETP.LT.OR P3, PT, R0.reuse, 0x7a, !P2 ;  /* 0x0000007a0000780c */ /* 0x040fe40005761670 */
        /* <DEDUP_REMOVED lines=104> */
[----:B------:R-:W-:-:S03]  /*1e9e0*/  ISETP.LT.OR P3, PT, R0, 0xd2, !P1 ;  /* 0x000000d20000780c */ /* 0x000fc60004f61670 */
[----:B------:R-:W-:Y:S01]  /*1e9f0*/  @!P6 STG.E.U8 desc[UR20][R24.64+0xc9], R235 ;  /* 0x0000c9eb1800e986 */ /* 0x000fe2000c101114 */
[----:B------:R-:W-:Y:S01]  /*1ea00*/  ISETP.LT.OR P6, PT, R0, 0xd1, !P2 ;  /* 0x000000d10000780c */ /* 0x000fe200057c1670 */
[----:B----4-:R-:W-:Y:S02]  /*1ea10*/  FMUL R5, R36, UR22 ;  /* 0x0000001624057c20 */ /* 0x010fe40008400000 */
[----:B------:R-:W2:Y:S01]  /*1ea20*/  LDL.LU R36, [R1+0x220] ;  /* 0x0002200001247983 */ /* 0x000ea20000300800 */
[----:B0-----:R-:W-:Y:S01]  /*1ea30*/  F2FP.SATFINITE.E5M2.F32.PACK_AB_MERGE_C R7, RZ, R4, RZ ;  /* 0x00000004ff07723e */ /* 0x001fe200048060ff */
[----:B---3--:R-:W-:Y:S02]  /*1ea40*/  FMUL R4, R35, UR22 ;  /* 0x0000001623047c20 */ /* 0x008fe40008400000 */
[----:B------:R0:W-:Y:S01]  /*1ea50*/  @!P5 STG.E.U8 desc[UR20][R2.64+0xd0], R9 ;  /* 0x0000d0090200d986 */ /* 0x0001e2000c101114 */
[----:B------:R-:W-:Y:S02]  /*1ea60*/  F2FP.SATFINITE.E5M2.F32.PACK_AB_MERGE_C R237, RZ, R237, RZ ;  /* 0x000000edffed723e */ /* 0x000fe400048060ff */
[----:B------:R-:W-:Y:S01]  /*1ea70*/  F2FP.SATFINITE.E5M2.F32.PACK_AB_MERGE_C R11, RZ, R5, RZ ;  /* 0x00000005ff0b723e */ /* 0x000fe200048060ff */
[----:B------:R-:W3:Y:S01]  /*1ea80*/  LDL.LU R35, [R1+0x224] ;  /* 0x0002240001237983 */ /* 0x000ee20000300800 */
[----:B------:R-:W-:-:S03]  /*1ea90*/  FMUL R5, R34, UR22 ;  /* 0x0000001622057c20 */ /* 0x000fc60008400000 */
[----:B------:R-:W4:Y:S01]  /*1eaa0*/  LDL.LU R34, [R1+0x228] ;  /* 0x0002280001227983 */ /* 0x000f220000300800 */
[----:B0-----:R-:W-:Y:S01]  /*1eab0*/  F2FP.SATFINITE.E5M2.F32.PACK_AB_MERGE_C R9, RZ, R4, RZ ;  /* 0x00000004ff09723e */ /* 0x001fe200048060ff */
[----:B------:R-:W-:Y:S02]  /*1eac0*/  FMUL R4, R33, UR22 ;  /* 0x0000001621047c20 */ /* 0x000fe40008400000 */
[----:B------:R-:W-:Y:S01]  /*1ead0*/  @!P3 STG.E.U8 desc[UR20][R2.64+0xd1], R237 ;  /* 0x0000d1ed0200b986 */ /* 0x000fe2000c101114 */
[----:B------:R-:W-:-:S03]  /*1eae0*/  F2FP.SATFINITE.E5M2.F32.PACK_AB_MERGE_C R13, RZ, R5, RZ ;  /* 0x00000005ff0d723e */ /* 0x000fc600048060ff */
[----:B------:R0:W-:Y:S01]  /*1eaf0*/  @!P6 STG.E.U8 desc[UR20][R24.64+0xd0], R7 ;  /* 0x0000d0071800e986 */ /* 0x0001e2000c101114 */
[----:B------:R-:W-:-:S03]  /*1eb00*/  FMUL R5, R30, UR22 ;  /* 0x000000161e057c20 */ /* 0x000fc60008400000 */
[----:B------:R-:W4:Y:S01]  /*1eb10*/  LDL.LU R33, [R1+0x22c] ;  /* 0x00022c0001217983 */ /* 0x000f220000300800 */
[----:B0-----:R-:W-:Y:S01]  /*1eb20*/  F2FP.SATFINITE.E5M2.F32.PACK_AB_MERGE_C R7, RZ, R4, RZ ;  /* 0x00000004ff07723e */ /* 0x001fe200048060ff */
[----:B------:R-:W-:Y:S02]  /*1eb30*/  FMUL R4, R31, UR22 ;  /* 0x000000161f047c20 */ /* 0x000fe40008400000 */
[----:B------:R-:W4:Y:S04]  /*1eb40*/  LDL.LU R31, [R1+0x230] ;  /* 0x00023000011f7983 */ /* 0x000f280000300800 */
[----:B------:R-:W4:Y:S01]  /*1eb50*/  LDL.LU R30, [R1+0x234] ;  /* 0x00023400011e7983 */ /* 0x000f220000300800 */
[C---:B------:R-:W-:Y:S02]  /*1eb60*/  ISETP.LT.OR P5, PT, R0.reuse, 0xd2, !P2 ;  /* 0x000000d20000780c */ /* 0x040fe400057a1670 */
[C---:B------:R-:W-:Y:S01]  /*1eb70*/  ISETP.LT.OR P3, PT, R0.reuse, 0xd9, !P1 ;  /* 0x000000d90000780c */ /* 0x040fe20004f61670 */
[----:B-----5:R-:W-:Y:S01]  /*1eb80*/  FMUL R6, R37, UR22 ;  /* 0x0000001625067c20 */ /* 0x020fe20008400000 */
[C---:B------:R-:W-:Y:S01]  /*1eb90*/  ISETP.LT.OR P6, PT, R0.reuse, 0xda, !P1 ;  /* 0x000000da0000780c */ /* 0x040fe20004fc1670 */
[----:B------:R-:W5:Y:S04]  /*1eba0*/  LDL.LU R38, [R1+0x238] ;  /* 0x0002380001267983 */ /* 0x000f680000300800 */
[----:B------:R-:W5:Y:S04]  /*1ebb0*/  LDL.LU R37, [R1+0x23c] ;  /* 0x00023c0001257983 */ /* 0x000f680000300800 */
[----:B------:R0:W-:Y:S01]  /*1ebc0*/  @!P5 STG.E.U8 desc[UR20][R24.64+0xd1], R11 ;  /* 0x0000d10b1800d986 */ /* 0x0001e2000c101114 */
[----:B------:R-:W-:-:S03]  /*1ebd0*/  ISETP.LT.OR P5, PT, R0, 0xd9, !P2 ;  /* 0x000000d90000780c */ /* 0x000fc600057a1670 */
[----:B------:R1:W-:Y:S01]  /*1ebe0*/  @!P3 STG.E.U8 desc[UR20][R2.64+0xd8], R9 ;  /* 0x0000d8090200b986 */ /* 0x0003e2000c101114 */
[----:B------:R-:W-:-:S03]  /*1ebf0*/  ISETP.LT.OR P3, PT, R0, 0xda, !P2 ;  /* 0x000000da0000780c */ /* 0x000fc60005761670 */
[----:B------:R1:W-:Y:S01]  /*1ec00*/  @!P6 STG.E.U8 desc[UR20][R2.64+0xd9], R13 ;  /* 0x0000d90d0200e986 */ /* 0x0003e2000c101114 */
[----:B------:R-:W-:Y:S02]  /*1ec10*/  ISETP.LT.OR P6, PT, R0, 0xe1, !P1 ;  /* 0x000000e10000780c */ /* 0x000fe40004fc1670 */
[----:B0-----:R-:W-:-:S03]  /*1ec20*/  F2FP.SATFINITE.E5M2.F32.PACK_AB_MERGE_C R11, RZ, R4, RZ ;  /* 0x00000004ff0b723e */ /* 0x001fc600048060ff */
[----:B------:R0:W-:Y:S01]  /*1ec30*/  @!P5 STG.E.U8 desc[UR20][R24.64+0xd8], R7 ;  /* 0x0000d8071800d986 */ /* 0x0001e2000c101114 */
[----:B-1----:R-:W-:-:S03]  /*1ec40*/  F2FP.SATFINITE.E5M2.F32.PACK_AB_MERGE_C R9, RZ, R5, RZ ;  /* 0x00000005ff09723e */ /* 0x002fc600048060ff */
[----:B------:R-:W-:Y:S04]  /*1ec50*/  @!P3 STG.E.U8 desc[UR20][R24.64+0xd9], R11 ;  /* 0x0000d90b1800b986 */ /* 0x000fe8000c101114 */
[----:B------:R1:W-:Y:S01]  /*1ec60*/  @!P6 STG.E.U8 desc[UR20][R2.64+0xe0], R9 ;  /* 0x0000e0090200e986 */ /* 0x0003e2000c101114 */
[----:B------:R-:W-:Y:S01]  /*1ec70*/  F2FP.SATFINITE.E5M2.F32.PACK_AB_MERGE_C R13, RZ, R6, RZ ;  /* 0x00000006ff0d723e */ /* 0x000fe200048060ff */
[----:B--2---:R-:W-:Y:S02]  /*1ec80*/  FMUL R4, R36, UR22 ;  /* 0x0000001624047c20 */ /* 0x004fe40008400000 */
[----:B------:R-:W2:Y:S03]  /*1ec90*/  LDL.LU R36, [R1+0x240] ;  /* 0x0002400001247983 */ /* 0x000ea60000300800 */
[----:B0-----:R-:W-:Y:S01]  /*1eca0*/  F2FP.SATFINITE.E5M2.F32.PACK_AB_MERGE_C R7, RZ, R4, RZ ;  /* 0x00000004ff07723e */ /* 0x001fe200048060ff */
[----:B---3--:R-:W-:-:S02]  /*1ecb0*/  FMUL R5, R35, UR22 ;  /* 0x0000001623057c20 */ /* 0x008fc40008400000 */
[----:B------:R-:W3:Y:S01]  /*1ecc0*/  LDL.LU R35, [R1+0x244] ;  /* 0x0002440001237983 */ /* 0x000ee20000300800 */
[----:B----4-:R-:W-:-:S03]  /*1ecd0*/  FMUL R4, R34, UR22 ;  /* 0x0000001622047c20 */ /* 0x010fc60008400000 */
[----:B------:R-:W4:Y:S01]  /*1ece0*/  LDL.LU R34, [R1+0x248] ;  /* 0x0002480001227983 */ /* 0x000f220000300800 */
[----:B------:R-:W-:Y:S02]  /*1ecf0*/  F2FP.SATFINITE.E5M2.F32.PACK_AB_MERGE_C R15, RZ, R5, RZ ;  /* 0x00000005ff0f723e */ /* 0x000fe400048060ff */
[----:B-1----:R-:W-:Y:S01]  /*1ed00*/  F2FP.SATFINITE.E5M2.F32.PACK_AB_MERGE_C R9, RZ, R4, RZ ;  /* 0x00000004ff09723e */ /* 0x002fe200048060ff */
[----:B------:R-:W-:Y:S02]  /*1ed10*/  FMUL R4, R33, UR22 ;  /* 0x0000001621047c20 */ /* 0x000fe40008400000 */
[----:B------:R-:W4:Y:S01]  /*1ed20*/  LDL.LU R33, [R1+0x24c] ;  /* 0x00024c0001217983 */ /* 0x000f220000300800 */
[----:B------:R-:W-:-:S03]  /*1ed30*/  FMUL R5, R31, UR22 ;  /* 0x000000161f057c20 */ /* 0x000fc60008400000 */
[----:B------:R-:W4:Y:S01]  /*1ed40*/  LDL.LU R31, [R1+0x250] ;  /* 0x00025000011f7983 */ /* 0x000f220000300800 */
[----:B------:R-:W-:-:S03]  /*1ed50*/  FMUL R6, R30, UR22 ;  /* 0x000000161e067c20 */ /* 0x000fc60008400000 */
[----:B------:R-:W4:Y:S01]  /*1ed60*/  LDL.LU R30, [R1+0x254] ;  /* 0x00025400011e7983 */ /* 0x000f220000300800 */
[C---:B------:R-:W-:Y:S02]  /*1ed70*/  ISETP.LT.OR P5, PT, R0.reuse, 0xe2, !P1 ;  /* 0x000000e20000780c */ /* 0x040fe40004fa1670 */
[C---:B------:R-:W-:Y:S02]  /*1ed80*/  ISETP.LT.OR P3, PT, R0.reuse, 0xe1, !P2 ;  /* 0x000000e10000780c */ /* 0x040fe40005761670 */
[----:B------:R-:W-:-:S09]  /*1ed90*/  ISETP.LT.OR P6, PT, R0, 0xe2, !P2 ;  /* 0x000000e20000780c */ /* 0x000fd200057c1670 */
[----:B------:R-:W-:Y:S01]  /*1eda0*/  @!P5 STG.E.U8 desc[UR20][R2.64+0xe1], R13 ;  /* 0x0000e10d0200d986 */ /* 0x000fe2000c101114 */
[----:B------:R-:W-:-:S03]  /*1edb0*/  ISETP.LT.OR P5, PT, R0, 0xe9, !P1 ;  /* 0x000000e90000780c */ /* 0x000fc60004fa1670 */
[----:B------:R0:W-:Y:S01]  /*1edc0*/  @!P3 STG.E.U8 desc[UR20][R24.64+0xe0], R7 ;  /* 0x0000e0071800b986 */ /* 0x0001e2000c101114 */
[----:B------:R-:W-:-:S03]  /*1edd0*/  ISETP.LT.OR P3, PT, R0, 0xea, !P1 ;  /* 0x000000ea0000780c */ /* 0x000fc60004f61670 */
[----:B------:R1:W-:Y:S01]  /*1ede0*/  @!P6 STG.E.U8 desc[UR20][R24.64+0xe1], R15 ;  /* 0x0000e10f1800e986 */ /* 0x0003e2000c101114 */
[----:B------:R-:W-:Y:S02]  /*1edf0*/  ISETP.LT.OR P6, PT, R0, 0xe9, !P2 ;  /* 0x000000e90000780c */ /* 0x000fe400057c1670 */
[----:B------:R-:W-:Y:S01]  /*1ee00*/  F2FP.SATFINITE.E5M2.F32.PACK_AB_MERGE_C R11, RZ, R4, RZ ;  /* 0x00000004ff0b723e */ /* 0x000fe200048060ff */
[----:B-----5:R-:W-:Y:S02]  /*1ee10*/  FMUL R4, R38, UR22 ;  /* 0x0000001626047c20 */ /* 0x020fe40008400000 */
[----:B------:R5:W-:Y:S01]  /*1ee20*/  @!P5 STG.E.U8 desc[UR20][R2.64+0xe8], R9 ;  /* 0x0000e8090200d986 */ /* 0x000be2000c101114 */
[----:B------:R-:W-:Y:S02]  /*1ee30*/  ISETP.LT.OR P5, PT, R0, 0xea, !P2 ;  /* 0x000000ea0000780c */ /* 0x000fe400057a1670 */
[----:B0-----:R-:W-:Y:S01]  /*1ee40*/  F2FP.SATFINITE.E5M2.F32.PACK_AB_MERGE_C R7, RZ, R5, RZ ;  /* 0x00000005ff07723e */ /* 0x001fe200048060ff */
[----:B------:R-:W-:Y:S01]  /*1ee50*/  FMUL R5, R37, UR22 ;  /* 0x0000001625057c20 */ /* 0x000fe20008400000 */
[----:B------:R-:W-:-:S04]  /*1ee60*/  F2FP.SATFINITE.E5M2.F32.PACK_AB_MERGE_C R13, RZ, R6, RZ ;  /* 0x00000006ff0d723e */ /* 0x000fc800048060ff */
[----:B-1----:R-:W-:Y:S02]  /*1ee70*/  F2FP.SATFINITE.E5M2.F32.PACK_AB_MERGE_C R15, RZ, R5, RZ ;  /* 0x00000005ff0f723e */ /* 0x002fe400048060ff */
[----:B-----5:R-:W-:Y:S01]  /*1ee80*/  F2FP.SATFINITE.E5M2.F32.PACK_AB_MERGE_C R9, RZ, R4, RZ ;  /* 0x00000004ff09723e */ /* 0x020fe200048060ff */
[----:B------:R-:W-:Y:S04]  /*1ee90*/  @!P3 STG.E.U8 desc[UR20][R2.64+0xe9], R11 ;  /* 0x0000e90b0200b986 */ /* 0x000fe8000c101114 */
[----:B------:R0:W-:Y:S04]  /*1eea0*/  @!P6 STG.E.U8 desc[UR20][R24.64+0xe8], R7 ;  /* 0x0000e8071800e986 */ /* 0x0001e8000c101114 */
[----:B------:R1:W-:Y:S01]  /*1eeb0*/  @!P5 STG.E.U8 desc[UR20][R24.64+0xe9], R13 ;  /* 0x0000e90d1800d986 */ /* 0x0003e2000c101114 */
[----:B--2---:R-:W-:-:S05]  /*1eec0*/  FMUL R4, R36, UR22 ;  /* 0x0000001624047c20 */ /* 0x004fca0008400000 */
[----:B0-----:R-:W-:Y:S01]  /*1eed0*/  F2FP.SATFINITE.E5M2.F32.PACK_AB_MERGE_C R7, RZ, R4, RZ ;  /* 0x00000004ff07723e */ /* 0x001fe200048060ff */
[----:B---3--:R-:W-:Y:S02]  /*1eee0*/  FMUL R5, R35, UR22 ;  /* 0x0000001623057c20 */ /* 0x008fe40008400000 */
[----:B------:R-:W2:Y:S01]  /*1eef0*/  LDL.LU R35, [R1+0x258] ;  /* 0x0002580001237983 */ /* 0x000ea20000300800 */
[----:B----4-:R-:W-:-:S03]  /*1ef00*/  FMUL R6, R34, UR22 ;  /* 0x0000001622067c20 */ /* 0x010fc60008400000 */
[----:B------:R-:W3:Y:S01]  /*1ef10*/  LDL.LU R37, [R1+0x25c] ;  /* 0x00025c0001257983 */ /* 0x000ee20000300800 */
[----:B------:R-:W-:-:S03]  /*1ef20*/  F2FP.SATFINITE.E5M2.F32.PACK_AB_MERGE_C R11, RZ, R5, RZ ;  /* 0x00000005ff0b723e */ /* 0x000fc600048060ff */
[----:B------:R-:W4:Y:S01]  /*1ef30*/  LDL.LU R34, [R1+0x260] ;  /* 0x0002600001227983 */ /* 0x000f220000300800 */
[----:B-1----:R-:W-:Y:S01]  /*1ef40*/  F2FP.SATFINITE.E5M2.F32.PACK_AB_MERGE_C R13, RZ, R6, RZ ;  /* 0x00000006ff0d723e */ /* 0x002fe200048060ff */
[----:B------:R-:W-:Y:S02]  /*1ef50*/  FMUL R4, R33, UR22 ;  /* 0x0000001621047c20 */ /* 0x000fe40008400000 */
[----:B------:R-:W5:Y:S01]  /*1ef60*/  LDL.LU R33, [R1+0x264] ;  /* 0x0002640001217983 */ /* 0x000f620000300800 */
[----:B------:R-:W-:-:S03]  /*1ef70*/  FMUL R5, R31, UR22 ;  /* 0x000000161f057c20 */ /* 0x000fc60008400000 */
[----:B------:R-:W5:Y:S01]  /*1ef80*/  LDL.LU R31, [R1+0x268] ;  /* 0x00026800011f7983 */ /* 0x000f620000300800 */
[----:B------:R-:W-:-:S03]  /*1ef90*/  FMUL R6, R30, UR22 ;  /* 0x000000161e067c20 */ /* 0x000fc60008400000 */
[----:B------:R-:W5:Y:S01]  /*1efa0*/  LDL.LU R30, [R1+0x26c] ;  /* 0x00026c00011e7983 */ /* 0x000f620000300800 */
[C---:B------:R-:W-:Y:S02]  /*1efb0*/  ISETP.LT.OR P3, PT, R0.reuse, 0xf1, !P1 ;  /* 0x000000f10000780c */ /* 0x040fe40004f61670 */
[C---:B------:R-:W-:Y:S01]  /*1efc0*/  ISETP.LT.OR P6, PT, R0.reuse, 0xf2, !P1 ;  /* 0x000000f20000780c */ /* 0x040fe20004fc1670 */
[----:B------:R-:W5:Y:S01]  /*1efd0*/  LDL.LU R36, [R1+0x270] ;  /* 0x0002700001247983 */ /* 0x000f620000300800 */
[----:B------:R-:W-:-:S09]  /*1efe0*/  ISETP.LT.OR P5, PT, R0, 0xf1, !P2 ;  /* 0x000000f10000780c */ /* 0x000fd200057a1670 */
[----:B------:R0:W-:Y:S01]  /*1eff0*/  @!P3 STG.E.U8 desc[UR20][R2.64+0xf0], R9 ;  /* 0x0000f0090200b986 */ /* 0x0001e2000c101114 */
[----:B------:R-:W-:-:S03]  /*1f000*/  ISETP.LT.OR P3, PT, R0, 0xf2, !P2 ;  /* 0x000000f20000780c */ /* 0x000fc60005761670 */
[----:B------:R1:W-:Y:S01]  /*1f010*/  @!P6 STG.E.U8 desc[UR20][R2.64+0xf1], R15 ;  /* 0x0000f10f0200e986 */ /* 0x0003e2000c101114 */
[C---:B------:R-:W-:Y:S02]  /*1f020*/  ISETP.LT.OR P6, PT, R0.reuse, 0xf9, !P1 ;  /* 0x000000f90000780c */ /* 0x040fe40004fc1670 */
[----:B------:R-:W-:Y:S01]  /*1f030*/  ISETP.LT.OR P1, PT, R0, 0xfa, !P1 ;  /* 0x000000fa0000780c */ /* 0x000fe20004f21670 */
[----:B------:R1:W-:Y:S01]  /*1f040*/  @!P5 STG.E.U8 desc[UR20][R24.64+0xf0], R7 ;  /* 0x0000f0071800d986 */ /* 0x0003e2000c101114 */
[----:B0-----:R-:W-:Y:S02]  /*1f050*/  F2FP.SATFINITE.E5M2.F32.PACK_AB_MERGE_C R9, RZ, R5, RZ ;  /* 0x00000005ff09723e */ /* 0x001fe400048060ff */
[----:B-1----:R-:W-:Y:S02]  /*1f060*/  F2FP.SATFINITE.E5M2.F32.PACK_AB_MERGE_C R15, RZ, R6, RZ ;  /* 0x00000006ff0f723e */ /* 0x002fe400048060ff */
[----:B------:R-:W-:Y:S01]  /*1f070*/  F2FP.SATFINITE.E5M2.F32.PACK_AB_MERGE_C R7, RZ, R4, RZ ;  /* 0x00000004ff07723e */ /* 0x000fe200048060ff */
[----:B------:R0:W-:Y:S04]  /*1f080*/  @!P3 STG.E.U8 desc[UR20][R24.64+0xf1], R11 ;  /* 0x0000f10b1800b986 */ /* 0x0001e8000c101114 */
[----:B------:R-:W-:Y:S04]  /*1f090*/  @!P6 STG.E.U8 desc[UR20][R2.64+0xf8], R13 ;  /* 0x0000f80d0200e986 */ /* 0x000fe8000c101114 */
[----:B------:R5:W-:Y:S01]  /*1f0a0*/  @!P1 STG.E.U8 desc[UR20][R2.64+0xf9], R7 ;  /* 0x0000f90702009986 */ /* 0x000be2000c101114 */
[----:B--2---:R-:W-:-:S03]  /*1f0b0*/  FMUL R4, R35, UR22 ;  /* 0x0000001623047c20 */ /* 0x004fc60008400000 */
[----:B------:R-:W2:Y:S01]  /*1f0c0*/  LDL.LU R35, [R1+0x274] ;  /* 0x0002740001237983 */ /* 0x000ea20000300800 */
[----:B---3--:R-:W-:-:S03]  /*1f0d0*/  FMUL R5, R37, UR22 ;  /* 0x0000001625057c20 */ /* 0x008fc60008400000 */
[----:B------:R-:W3:Y:S01]  /*1f0e0*/  LDL.LU R37, [R1+0x278] ;  /* 0x0002780001257983 */ /* 0x000ee20000300800 */
[----:B----4-:R-:W-:-:S03]  /*1f0f0*/  FMUL R6, R34, UR22 ;  /* 0x0000001622067c20 */ /* 0x010fc60008400000 */
[----:B------:R-:W4:Y:S01]  /*1f100*/  LDL.LU R34, [R1+0x27c] ;  /* 0x00027c0001227983 */ /* 0x000f220000300800 */
[----:B0-----:R-:W-:Y:S01]  /*1f110*/  F2FP.SATFINITE.E5M2.F32.PACK_AB_MERGE_C R11, RZ, R4, RZ ;  /* 0x00000004ff0b723e */ /* 0x001fe200048060ff */
[----:B-----5:R-:W-:Y:S02]  /*1f120*/  FMUL R2, R33, UR22 ;  /* 0x0000001621027c20 */ /* 0x020fe40008400000 */
[----:B------:R-:W5:Y:S01]  /*1f130*/  LDL.LU R33, [R1+0x280] ;  /* 0x0002800001217983 */ /* 0x000f620000300800 */
[----:B------:R-:W-:-:S03]  /*1f140*/  FMUL R3, R31, UR22 ;  /* 0x000000161f037c20 */ /* 0x000fc60008400000 */
[----:B------:R-:W5:Y:S01]  /*1f150*/  LDL.LU R31, [R1+0x284] ;  /* 0x00028400011f7983 */ /* 0x000f620000300800 */
[----:B------:R-:W-:-:S03]  /*1f160*/  FMUL R4, R30, UR22 ;  /* 0x000000161e047c20 */ /* 0x000fc60008400000 */
[----:B------:R-:W5:Y:S01]  /*1f170*/  LDL.LU R30, [R1+0x288] ;  /* 0x00028800011e7983 */ /* 0x000f620000300800 */
[C---:B------:R-:W-:Y:S02]  /*1f180*/  ISETP.LT.OR P5, PT, R0.reuse, 0xf9, !P2 ;  /* 0x000000f90000780c */ /* 0x040fe400057a1670 */
[----:B------:R-:W-:Y:S02]  /*1f190*/  ISETP.LT.OR P2, PT, R0, 0xfa, !P2 ;  /* 0x000000fa0000780c */ /* 0x000fe40005741670 */
[C---:B------:R-:W-:Y:S02]  /*1f1a0*/  ISETP.GE.AND P6, PT, R32.reuse, 0x81, PT ;  /* 0x000000812000780c */ /* 0x040fe40003fc6270 */
[----:B------:R-:W-:Y:S02]  /*1f1b0*/  ISETP.GE.AND P3, PT, R32, 0x89, PT ;  /* 0x000000892000780c */ /* 0x000fe40003f66270 */
[----:B------:R-:W-:-:S05]  /*1f1c0*/  ISETP.LT.OR P1, PT, R0, 0x1, !P6 ;  /* 0x000000010000780c */ /* 0x000fca0007721670 */
[----:B------:R0:W-:Y:S01]  /*1f1d0*/  @!P5 STG.E.U8 desc[UR20][R24.64+0xf8], R9 ;  /* 0x0000f8091800d986 */ /* 0x0001e2000c101114 */
[----:B------:R-:W-:-:S03]  /*1f1e0*/  ISETP.LT.OR P5, PT, R0, 0x1, !P3 ;  /* 0x000000010000780c */ /* 0x000fc60005fa1670 */
[----:B------:R-:W-:Y:S01]  /*1f1f0*/  @!P2 STG.E.U8 desc[UR20][R24.64+0xf9], R15 ;  /* 0x0000f90f1800a986 */ /* 0x000fe2000c101114 */
[C---:B------:R-:W-:Y:S02]  /*1f200*/  ISETP.LT.OR P2, PT, R0.reuse, 0x2, !P6 ;  /* 0x000000020000780c */ /* 0x040fe40007741670 */
[----:B------:R-:W-:Y:S02]  /*1f210*/  F2FP.SATFINITE.E5M2.F32.PACK_AB_MERGE_C R5, RZ, R5, RZ ;  /* 0x00000005ff05723e */ /* 0x000fe400048060ff */
[----:B------:R-:W-:Y:S01]  /*1f220*/  F2FP.SATFINITE.E5M2.F32.PACK_AB_MERGE_C R7, RZ, R6, RZ ;  /* 0x00000006ff07723e */ /* 0x000fe200048060ff */
[----:B------:R1:W-:Y:S01]  /*1f230*/  @!P1 STG.E.U8 desc[UR20][R28.64], R11 ;  /* 0x0000000b1c009986 */ /* 0x0003e2000c101114 */
[----:B------:R-:W-:Y:S02]  /*1f240*/  ISETP.LT.OR P1, PT, R0, 0x2, !P3 ;  /* 0x000000020000780c */ /* 0x000fe40005f21670 */
[----:B0-----:R-:W-:Y:S01]  /*1f250*/  F2FP.SATFINITE.E5M2.F32.PACK_AB_MERGE_C R9, RZ, R2, RZ ;  /* 0x00000002ff09723e */ /* 0x001fe200048060ff */
[----:B------:R-:W-:-:S02]  /*1f260*/  FMUL R2, R36, UR22 ;  /* 0x0000001624027c20 */ /* 0x000fc40008400000 */
[----:B------:R-:W5:Y:S04]  /*1f270*/  LDL.LU R36, [R1+0x28c] ;  /* 0x00028c0001247983 */ /* 0x000f680000300800 */
[----:B------:R0:W-:Y:S04]  /*1f280*/  @!P2 STG.E.U8 desc[UR20][R28.64+0x1], R5 ;  /* 0x000001051c00a986 */ /* 0x0001e8000c101114 */
[----:B------:R4:W-:Y:S01]  /*1f290*/  @!P5 STG.E.U8 desc[UR20][R26.64], R7 ;  /* 0x000000071a00d986 */ /* 0x0009e2000c101114 */
[----:B------:R-:W-:Y:S02]  /*1f2a0*/  ISETP.LT.OR P5, PT, R0, 0xa, !P6 ;  /* 0x0000000a0000780c */ /* 0x000fe400077a1670 */
[----:B------:R-:W-:-:S02]  /*1f2b0*/  F2FP.SATFINITE.E5M2.F32.PACK_AB_MERGE_C R13, RZ, R3, RZ ;  /* 0x00000003ff0d723e */ /* 0x000fc400048060ff */
[----:B-1----:R-:W-:Y:S02]  /*1f2c0*/  F2FP.SATFINITE.E5M2.F32.PACK_AB_MERGE_C R11, RZ, R4, RZ ;  /* 0x00000004ff0b723e */ /* 0x002fe400048060ff */
[----:B0-----:R-:W-:Y:S01]  /*1f2d0*/  F2FP.SATFINITE.E5M2.F32.PACK_AB_MERGE_C R5, RZ, R2, RZ ;  /* 0x00000002ff05723e */ /* 0x001fe200048060ff */
[----:B------:R0:W-:Y:S06]  /*1f2e0*/  @!P1 STG.E.U8 desc[UR20][R26.64+0x1], R9 ;  /* 0x000001091a009986 */ /* 0x0001ec000c101114 */
[----:B------:R1:W-:Y:S01]  /*1f2f0*/  @!P5 STG.E.U8 desc[UR20][R28.64+0x9], R11 ;  /* 0x0000090b1c00d986 */ /* 0x0003e2000c101114 */
[----:B--2---:R-:W-:-:S03]  /*1f300*/  FMUL R3, R35, UR22 ;  /* 0x0000001623037c20 */ /* 0x004fc60008400000 */
[----:B------:R-:W2:Y:S01]  /*1f310*/  LDL.LU R35, [R1+0x290] ;  /* 0x0002900001237983 */ /* 0x000ea20000300800 */
[----:B---3--:R-:W-:-:S03]  /*1f320*/  FMUL R4, R37, UR22 ;  /* 0x0000001625047c20 */ /* 0x008fc60008400000 */
[----:B------:R-:W3:Y:S01]  /*1f330*/  LDL.LU R37, [R1+0x294] ;  /* 0x0002940001257983 */ /* 0x000ee20000300800 */
[----:B----4-:R-:W-:-:S03]  /*1f340*/  FMUL R2, R34, UR22 ;  /* 0x0000001622027c20 */ /* 0x010fc60008400000 */
[----:B------:R-:W4:Y:S01]  /*1f350*/  LDL.LU R34, [R1+0x298] ;  /* 0x0002980001227983 */ /* 0x000f220000300800 */
[----:B------:R-:W-:Y:S02]  /*1f360*/  F2FP.SATFINITE.E5M2.F32.PACK_AB_MERGE_C R7, RZ, R3, RZ ;  /* 0x00000003ff07723e */ /* 0x000fe400048060ff */
[----:B0-----:R-:W-:Y:S02]  /*1f370*/  F2FP.SATFINITE.E5M2.F32.PACK_AB_MERGE_C R9, RZ, R4, RZ ;  /* 0x00000004ff09723e */ /* 0x001fe400048060ff */
[----:B-1----:R-:W-:Y:S01]  /*1f380*/  F2FP.SATFINITE.E5M2.F32.PACK_AB_MERGE_C R11, RZ, R2, RZ ;  /* 0x00000002ff0b723e */ /* 0x002fe200048060ff */
[----:B-----5:R-:W-:Y:S02]  /*1f390*/  FMUL R3, R33, UR22 ;  /* 0x0000001621037c20 */ /* 0x020fe40008400000 */
[----:B------:R-:W5:Y:S01]  /*1f3a0*/  LDL.LU R33, [R1+0x29c] ;  /* 0x00029c0001217983 */ /* 0x000f620000300800 */
[----:B------:R-:W-:-:S03]  /*1f3b0*/  FMUL R4, R31, UR22 ;  /* 0x000000161f047c20 */ /* 0x000fc60008400000 */
[----:B------:R-:W5:Y:S01]  /*1f3c0*/  LDL.LU R31, [R1+0x2a0] ;  /* 0x0002a000011f7983 */ /* 0x000f620000300800 */
[----:B------:R-:W-:-:S03]  /*1f3d0*/  FMUL R2, R30, UR22 ;  /* 0x000000161e027c20 */ /* 0x000fc60008400000 */
[----:B------:R-:W5:Y:S01]  /*1f3e0*/  LDL.LU R30, [R1+0x2a4] ;  /* 0x0002a400011e7983 */ /* 0x000f620000300800 */
[C---:B------:R-:W-:Y:S02]  /*1f3f0*/  ISETP.LT.OR P2, PT, R0.reuse, 0x9, !P6 ;  /* 0x000000090000780c */ /* 0x040fe40007741670 */
[C---:B------:R-:W-:Y:S02]  /*1f400*/  ISETP.LT.OR P1, PT, R0.reuse, 0x9, !P3 ;  /* 0x000000090000780c */ /* 0x040fe40005f21670 */
[----:B------:R-:W-:-:S09]  /*1f410*/  ISETP.LT.OR P5, PT, R0, 0x11, !P6 ;  /* 0x000000110000780c */ /* 0x000fd200077a1670 */
[----:B------:R0:W-:Y:S01]  /*1f420*/  @!P2 STG.E.U8 desc[UR20][R28.64+0x8], R13 ;  /* 0x0000080d1c00a986 */ /* 0x0001e2000c101114 */
[----:B------:R-:W-:-:S03]  /*1f430*/  ISETP.LT.OR P2, PT, R0, 0xa, !P3 ;  /* 0x0000000a0000780c */ /* 0x000fc60005f41670 */
[----:B------:R1:W-:Y:S01]  /*1f440*/  @!P1 STG.E.U8 desc[UR20][R26.64+0x8], R5 ;  /* 0x000008051a009986 */ /* 0x0003e2000c101114 */
[----:B------:R-:W-:Y:S02]  /*1f450*/  ISETP.LT.OR P1, PT, R0, 0x11, !P3 ;  /* 0x000000110000780c */ /* 0x000fe40005f21670 */
[----:B0-----:R-:W-:-:S07]  /*1f460*/  F2FP.SATFINITE.E5M2.F32.PACK_AB_MERGE_C R13, RZ, R3, RZ ;  /* 0x00000003ff0d723e */ /* 0x001fce00048060ff */
[----:B------:R0:W-:Y:S01]  /*1f470*/  @!P2 STG.E.U8 desc[UR20][R26.64+0x9], R7 ;  /* 0x000009071a00a986 */ /* 0x0001e2000c101114 */
[----:B------:R-:W-:Y:S01]  /*1f480*/  ISETP.LT.OR P2, PT, R0, 0x12, !P6 ;  /* 0x000000120000780c */ /* 0x000fe20007741670 */
[----:B------:R-:W-:Y:S02]  /*1f490*/  FMUL R3, R36, UR22 ;  /* 0x0000001624037c20 */ /* 0x000fe40008400000 */
[----:B------:R0:W-:Y:S01]  /*1f4a0*/  @!P5 STG.E.U8 desc[UR20][R28.64+0x10], R9 ;  /* 0x000010091c00d986 */ /* 0x0001e2000c101114 */
[----:B------:R-:W-:-:S03]  /*1f4b0*/  ISETP.LT.OR P5, PT, R0, 0x12, !P3 ;  /* 0x000000120000780c */ /* 0x000fc60005fa1670 */
[----:B------:R-:W5:Y:S01]  /*1f4c0*/  LDL.LU R36, [R1+0x2a8] ;  /* 0x0002a80001247983 */ /* 0x000f620000300800 */
[----:B-1----:R-:W-:Y:S02]  /*1f4d0*/  F2FP.SATFINITE.E5M2.F32.PACK_AB_MERGE_C R5, RZ, R4, RZ ;  /* 0x00000004ff05723e */ /* 0x002fe400048060ff */
[----:B0-----:R-:W-:Y:S02]  /*1f4e0*/  F2FP.SATFINITE.E5M2.F32.PACK_AB_MERGE_C R7, RZ, R2, RZ ;  /* 0x00000002ff07723e */ /* 0x001fe400048060ff */
[----:B------:R-:W-:Y:S01]  /*1f4f0*/  F2FP.SATFINITE.E5M2.F32.PACK_AB_MERGE_C R9, RZ, R3, RZ ;  /* 0x00000003ff09723e */ /* 0x000fe200048060ff */
[----:B------:R0:W-:Y:S04]  /*1f500*/  @!P2 STG.E.U8 desc[UR20][R28.64+0x11], R11 ;  /* 0x0000110b1c00a986 */ /* 0x0001e8000c101114 */
[----:B------:R1:W-:Y:S04]  /*1f510*/  @!P5 STG.E.U8 desc[UR20][R26.64+0x11], R5 ;  /* 0x000011051a00d986 */ /* 0x0003e8000c101114 */
[----:B------:R1:W-:Y:S01]  /*1f520*/  @!P1 STG.E.U8 desc[UR20][R26.64+0x10], R13 ;  /* 0x0000100d1a009986 */ /* 0x0003e2000c101114 */
[----:B--2---:R-:W-:-:S03]  /*1f530*/  FMUL R4, R35, UR22 ;  /* 0x0000001623047c20 */ /* 0x004fc60008400000 */
[----:B------:R-:W2:Y:S01]  /*1f540*/  LDL.LU R35, [R1+0x2ac] ;  /* 0x0002ac0001237983 */ /* 0x000ea20000300800 */
[----:B---3--:R-:W-:-:S03]  /*1f550*/  FMUL R2, R37, UR22 ;  /* 0x0000001625027c20 */ /* 0x008fc60008400000 */
[----:B------:R-:W3:Y:S01]  /*1f560*/  LDL.LU R37, [R1+0x2b0] ;  /* 0x0002b00001257983 */ /* 0x000ee20000300800 */
[----:B----4-:R-:W-:-:S03]  /*1f570*/  FMUL R3, R34, UR22 ;  /* 0x0000001622037c20 */ /* 0x010fc60008400000 */
[----:B------:R-:W4:Y:S01]  /*1f580*/  LDL.LU R34, [R1+0x2b4] ;  /* 0x0002b40001227983 */ /* 0x000f220000300800 */
[----:B0-----:R-:W-:Y:S02]  /*1f590*/  F2FP.SATFINITE.E5M2.F32.PACK_AB_MERGE_C R11, RZ, R4, RZ ;  /* 0x00000004ff0b723e */ /* 0x001fe400048060ff */
[----:B-1----:R-:W-:Y:S02]  /*1f5a0*/  F2FP.SATFINITE.E5M2.F32.PACK_AB_MERGE_C R5, RZ, R2, RZ ;  /* 0x00000002ff05723e */ /* 0x002fe400048060ff */
[----:B------:R-:W-:Y:S01]  /*1f5b0*/  F2FP.SATFINITE.E5M2.F32.PACK_AB_MERGE_C R13, RZ, R3, RZ ;  /* 0x00000003ff0d723e */ /* 0x000fe200048060ff */
        /* <DEDUP_REMOVED lines=14> */
[----:B------:R-:W-:-:S05]  /*1f6a0*/  ISETP.LT.OR P5, PT, R0, 0x22, !P6 ;  /* 0x000000220000780c */ /* 0x000fca00077a1670 */
[----:B------:R1:W-:Y:S01]  /*1f6b0*/  @!P2 STG.E.U8 desc[UR20][R26.64+0x19], R5 ;  /* 0x000019051a00a986 */ /* 0x0003e2000c101114 */
[----:B0-----:R-:W-:-:S03]  /*1f6c0*/  F2FP.SATFINITE.E5M2.F32.PACK_AB_MERGE_C R7, RZ, R4, RZ ;  /* 0x00000004ff07723e */ /* 0x001fc600048060ff */
[----:B------:R-:W-:Y:S01]  /*1f6d0*/  @!P1 STG.E.U8 desc[UR20][R28.64+0x20], R13 ;  /* 0x0000200d1c009986 */ /* 0x000fe2000c101114 */
[----:B------:R-:W-:Y:S01]  /*1f6e0*/  ISETP.LT.OR P1, PT, R0, 0x21, !P3 ;  /* 0x000000210000780c */ /* 0x000fe20005f21670 */
[----:B------:R-:W-:Y:S02]  /*1f6f0*/  FMUL R4, R36, UR22 ;  /* 0x0000001624047c20 */ /* 0x000fe40008400000 */
[----:B------:R-:W5:Y:S01]  /*1f700*/  LDL.LU R36, [R1+0x2c4] ;  /* 0x0002c40001247983 */ /* 0x000f620000300800 */
[----:B------:R-:W-:Y:S02]  /*1f710*/  F2FP.SATFINITE.E5M2.F32.PACK_AB_MERGE_C R9, RZ, R2, RZ ;  /* 0x00000002ff09723e */ /* 0x000fe400048060ff */
[----:B-1----:R-:W-:Y:S02]  /*1f720*/  F2FP.SATFINITE.E5M2.F32.PACK_AB_MERGE_C R11, RZ, R3, RZ ;  /* 0x00000003ff0b723e */ /* 0x002fe400048060ff */
[----:B------:R-:W-:Y:S01]  /*1f730*/  F2FP.SATFINITE.E5M2.F32.PACK_AB_MERGE_C R5, RZ, R4, RZ ;  /* 0x00000004ff05723e */ /* 0x000fe200048060ff */
        /* <DEDUP_REMOVED lines=9> */
[----:B------:R-:W-:Y:S02]  /*1f7d0*/  F2FP.SATFINITE.E5M2.F32.PACK_AB_MERGE_C R13, RZ, R3, RZ ;  /* 0x00000003ff0d723e */ /* 0x000fe400048060ff */
        /* <DEDUP_REMOVED lines=13> */
[----:B------:R-:W-:-:S09]  /*1f8b0*/  ISETP.LT.OR P5, PT, R0, 0x2a, !P3 ;  /* 0x0000002a0000780c */ /* 0x000fd20005fa1670 */
[----:B------:R1:W-:Y:S01]  /*1f8c0*/  @!P2 STG.E.U8 desc[UR20][R28.64+0x29], R7 ;  /* 0x000029071c00a986 */ /* 0x0003e2000c101114 */
[C---:B------:R-:W-:Y:S02]  /*1f8d0*/  ISETP.LT.OR P2, PT, R0.reuse, 0x32, !P6 ;  /* 0x000000320000780c */ /* 0x040fe40007741670 */
[----:B0-----:R-:W-:Y:S01]  /*1f8e0*/  F2FP.SATFINITE.E5M2.F32.PACK_AB_MERGE_C R5, RZ, R2, RZ ;  /* 0x00000002ff05723e */ /* 0x001fe200048060ff */
[----:B------:R-:W-:Y:S01]  /*1f8f0*/  @!P1 STG.E.U8 desc[UR20][R26.64+0x28], R13 ;  /* 0x0000280d1a009986 */ /* 0x000fe2000c101114 */
[----:B------:R-:W-:Y:S01]  /*1f900*/  ISETP.LT.OR P1, PT, R0, 0x31, !P6 ;  /* 0x000000310000780c */ /* 0x000fe20007721670 */
[----:B------:R-:W-:Y:S02]  /*1f910*/  FMUL R2, R36, UR22 ;  /* 0x0000001624027c20 */ /* 0x000fe40008400000 */
[----:B------:R0:W-:Y:S01]  /*1f920*/  @!P5 STG.E.U8 desc[UR20][R26.64+0x29], R9 ;  /* 0x000029091a00d986 */ /* 0x0001e2000c101114 */
[----:B------:R-:W-:-:S03]  /*1f930*/  ISETP.LT.OR P5, PT, R0, 0x31, !P3 ;  /* 0x000000310000780c */ /* 0x000fc60005fa1670 */
[----:B------:R-:W5:Y:S01]  /*1f940*/  LDL.LU R36, [R1+0x2e0] ;  /* 0x0002e00001247983 */ /* 0x000f620000300800 */
[----:B------:R-:W-:Y:S02]  /*1f950*/  F2FP.SATFINITE.E5M2.F32.PACK_AB_MERGE_C R11, RZ, R3, RZ ;  /* 0x00000003ff0b723e */ /* 0x000fe400048060ff */
[----:B-1----:R-:W-:Y:S02]  /*1f960*/  F2FP.SATFINITE.E5M2.F32.PACK_AB_MERGE_C R7, RZ, R4, RZ ;  /* 0x00000004ff07723e */ /* 0x002fe400048060ff */
[----:B0-----:R-:W-:Y:S01]  /*1f970*/  F2FP.SATFINITE.E5M2.F32.PACK_AB_MERGE_C R9, RZ, R2, RZ ;  /* 0x00000002ff09723e */ /* 0x001fe200048060ff */
        /* <DEDUP_REMOVED lines=20> */
[----:B------:R-:W-:Y:S02]  /*1fac0*/  ISETP.LT.OR P5, PT, R0, 0x3a, !P6 ;  /* 0x0000003a0000780c */ /* 0x000fe400077a1670 */
[----:B------:R-:W-:-:S07]  /*1fad0*/  F2FP.SATFINITE.E5M2.F32.PACK_AB_MERGE_C R11, RZ, R3, RZ ;  /* 0x00000003ff0b723e */ /* 0x000fce00048060ff */
[----:B------:R0:W-:Y:S01]  /*1fae0*/  @!P2 STG.E.U8 desc[UR20][R26.64+0x31], R9 ;  /* 0x000031091a00a986 */ /* 0x0001e2000c101114 */
[----:B------:R-:W-:-:S03]  /*1faf0*/  ISETP.LT.OR P2, PT, R0, 0x3a, !P3 ;  /* 0x0000003a0000780c */ /* 0x000fc60005f41670 */
[----:B------:R-:W-:Y:S01]  /*1fb00*/  @!P1 STG.E.U8 desc[UR20][R28.64+0x38], R13 ;  /* 0x0000380d1c009986 */ /* 0x000fe2000c101114 */
[----:B------:R-:W-:-:S03]  /*1fb10*/  ISETP.LT.OR P1, PT, R0, 0x39, !P3 ;  /* 0x000000390000780c */ /* 0x000fc60005f21670 */
[----:B------:R1:W-:Y:S01]  /*1fb20*/  @!P5 STG.E.U8 desc[UR20][R28.64+0x39], R5 ;  /* 0x000039051c00d986 */ /* 0x0003e2000c101114 */
[----:B------:R-:W-:Y:S02]  /*1fb30*/  ISETP.LT.OR P5, PT, R0, 0x41, !P6 ;  /* 0x000000410000780c */ /* 0x000fe400077a1670 */
[----:B0-----:R-:W-:Y:S01]  /*1fb40*/  F2FP.SATFINITE.E5M2.F32.PACK_AB_MERGE_C R9, RZ, R4, RZ ;  /* 0x00000004ff09723e */ /* 0x001fe200048060ff */
[----:B------:R-:W-:Y:S02]  /*1fb50*/  FMUL R3, R36, UR22 ;  /* 0x0000001624037c20 */ /* 0x000fe40008400000 */
[----:B------:R-:W5:Y:S01]  /*1fb60*/  LDL.LU R36, [R1+0x2fc] ;  /* 0x0002fc0001247983 */ /* 0x000f620000300800 */
        /* <DEDUP_REMOVED lines=26> */
[----:B------:R-:W-:-:S03]  /*1fd10*/  ISETP.LT.OR P1, PT, R0, 0x49, !P6 ;  /* 0x000000490000780c */ /* 0x000fc60007721670 */
[----:B------:R1:W-:Y:S01]  /*1fd20*/  @!P5 STG.E.U8 desc[UR20][R26.64+0x41], R7 ;  /* 0x000041071a00d986 */ /* 0x0003e2000c101114 */
[----:B------:R-:W-:Y:S02]  /*1fd30*/  ISETP.LT.OR P5, PT, R0, 0x49, !P3 ;  /* 0x000000490000780c */ /* 0x000fe40005fa1670 */
[----:B0-----:R-:W-:-:S03]  /*1fd40*/  F2FP.SATFINITE.E5M2.F32.PACK_AB_MERGE_C R5, RZ, R4, RZ ;  /* 0x00000004ff05723e */ /* 0x001fc600048060ff */
[----:B------:R-:W-:Y:S01]  /*1fd50*/  @!P2 STG.E.U8 desc[UR20][R28.64+0x49], R11 ;  /* 0x0000490b1c00a986 */ /* 0x000fe2000c101114 */
[----:B------:R-:W-:Y:S02]  /*1fd60*/  ISETP.LT.OR P2, PT, R0, 0x4a, !P3 ;  /* 0x0000004a0000780c */ /* 0x000fe40005f41670 */
[----:B-1----:R-:W-:Y:S01]  /*1fd70*/  F2FP.SATFINITE.E5M2.F32.PACK_AB_MERGE_C R13, RZ, R3, RZ ;  /* 0x00000003ff0d723e */ /* 0x002fe200048060ff */
[----:B------:R-:W-:Y:S02]  /*1fd80*/  FMUL R4, R36, UR22 ;  /* 0x0000001624047c20 */ /* 0x000fe40008400000 */
[----:B------:R-:W5:Y:S01]  /*1fd90*/  LDL.LU R36, [R1+0x318] ;  /* 0x0003180001247983 */ /* 0x000f620000300800 */
[----:B------:R-:W-:-:S03]  /*1fda0*/  F2FP.SATFINITE.E5M2.F32.PACK_AB_MERGE_C R7, RZ, R2, RZ ;  /* 0x00000002ff07723e */ /* 0x000fc600048060ff */
[----:B------:R0:W-:Y:S04]  /*1fdb0*/  @!P1 STG.E.U8 desc[UR20][R28.64+0x48], R9 ;  /* 0x000048091c009986 */ /* 0x0001e8000c101114 */
[----:B------:R1:W-:Y:S01]  /*1fdc0*/  @!P5 STG.E.U8 desc[UR20][R26.64+0x48], R5 ;  /* 0x000048051a00d986 */ /* 0x0003e2000c101114 */
[----:B0-----:R-:W-:-:S03]  /*1fdd0*/  F2FP.SATFINITE.E5M2.F32.PACK_AB_MERGE_C R9, RZ, R4, RZ ;  /* 0x00000004ff09723e */ /* 0x001fc600048060ff */
[----:B------:R0:W-:Y:S01]  /*1fde0*/  @!P2 STG.E.U8 desc[UR20][R26.64+0x49], R7 ;  /* 0x000049071a00a986 */ /* 0x0001e2000c101114 */
[----:B--2---:R-:W-:-:S03]  /*1fdf0*/  FMUL R2, R35, UR22 ;  /* 0x0000001623027c20 */ /* 0x004fc60008400000 */
[----:B------:R-:W2:Y:S01]  /*1fe00*/  LDL.LU R35, [R1+0x31c] ;  /* 0x00031c0001237983 */ /* 0x000ea20000300800 */
[----:B---3--:R-:W-:-:S03]  /*1fe10*/  FMUL R3, R37, UR22 ;  /* 0x0000001625037c20 */ /* 0x008fc60008400000 */
[----:B------:R-:W3:Y:S01]  /*1fe20*/  LDL.LU R37, [R1+0x320] ;  /* 0x0003200001257983 */ /* 0x000ee20000300800 */
[----:B----4-:R-:W-:-:S03]  /*1fe30*/  FMUL R4, R34, UR22 ;  /* 0x0000001622047c20 */ /* 0x010fc60008400000 */
[----:B------:R-:W4:Y:S01]  /*1fe40*/  LDL.LU R34, [R1+0x324] ;  /* 0x0003240001227983 */ /* 0x000f220000300800 */
[----:B-1----:R-:W-:Y:S02]  /*1fe50*/  F2FP.SATFINITE.E5M2.F32.PACK_AB_MERGE_C R5, RZ, R2, RZ ;  /* 0x00000002ff05723e */ /* 0x002fe400048060ff */
[----:B------:R-:W-:Y:S02]  /*1fe60*/  F2FP.SATFINITE.E5M2.F32.PACK_AB_MERGE_C R11, RZ, R3, RZ ;  /* 0x00000003ff0b723e */ /* 0x000fe400048060ff */
        /* <DEDUP_REMOVED lines=14> */
[----:B------:R-:W-:Y:S01]  /*1ff50*/  @!P2 STG.E.U8 desc[UR20][R26.64+0x51], R11 ;  /* 0x0000510b1a00a986 */ /* 0x000fe2000c101114 */
[----:B------:R-:W-:-:S05]  /*1ff60*/  ISETP.LT.OR P2, PT, R0, 0x5a, !P6 ;  /* 0x0000005a0000780c */ /* 0x000fca0007741670 */
[----:B------:R1:W-:Y:S01]  /*1ff70*/  @!P1 STG.E.U8 desc[UR20][R26.64+0x50], R5 ;  /* 0x000050051a009986 */ /* 0x0003e2000c101114 */
[----:B0-----:R-:W-:-:S03]  /*1ff80*/  F2FP.SATFINITE.E5M2.F32.PACK_AB_MERGE_C R9, RZ, R2, RZ ;  /* 0x00000002ff09723e */ /* 0x001fc600048060ff */
[----:B------:R0:W-:Y:S01]  /*1ff90*/  @!P5 STG.E.U8 desc[UR20][R28.64+0x58], R7 ;  /* 0x000058071c00d986 */ /* 0x0001e2000c101114 */
[----:B------:R-:W-:Y:S01]  /*1ffa0*/  ISETP.LT.OR P5, PT, R0, 0x5a, !P3 ;  /* 0x0000005a0000780c */ /* 0x000fe20005fa1670 */
[----:B------:R-:W-:Y:S02]  /*1ffb0*/  FMUL R2, R36, UR22 ;  /* 0x0000001624027c20 */ /* 0x000fe40008400000 */
[----:B------:R-:W5:Y:S01]  /*1ffc0*/  LDL.LU R36, [R1+0x334] ;  /* 0x0003340001247983 */ /* 0x000f620000300800 */
[----:B------:R-:W-:Y:S02]  /*1ffd0*/  F2FP.SATFINITE.E5M2.F32.PACK_AB_MERGE_C R13, RZ, R3, RZ ;  /* 0x00000003ff0d723e */ /* 0x000fe400048060ff */
[----:B-1----:R-:W-:Y:S02]  /*1ffe0*/  F2FP.SATFINITE.E5M2.F32.PACK_AB_MERGE_C R5, RZ, R4, RZ ;  /* 0x00000004ff05723e */ /* 0x002fe400048060ff */
[----:B0-----:R-:W-:Y:S01]  /*1fff0*/  F2FP.SATFINITE.E5M2.F32.PACK_AB_MERGE_C R7, RZ, R2, RZ ;  /* 0x00000002ff07723e */ /* 0x001fe200048060ff */
        /* <DEDUP_REMOVED lines=22> */
[----:B------:R-:W-:Y:S01]  /*20160*/  @!P2 STG.E.U8 desc[UR20][R28.64+0x61], R11 ;  /* 0x0000610b1c00a986 */ /* 0x000fe2000c101114 */
[----:B------:R-:W-:Y:S02]  /*20170*/  ISETP.LT.OR P2, PT, R0, 0x62, !P3 ;  /* 0x000000620000780c */ /* 0x000fe40005f41670 */
[----:B0-----:R-:W-:-:S07]  /*20180*/  F2FP.SATFINITE.E5M2.F32.PACK_AB_MERGE_C R13, RZ, R3, RZ ;  /* 0x00000003ff0d723e */ /* 0x001fce00048060ff */
[----:B------:R0:W-:Y:S01]  /*20190*/  @!P1 STG.E.U8 desc[UR20][R28.64+0x60], R7 ;  /* 0x000060071c009986 */ /* 0x0001e2000c101114 */
[----:B------:R-:W-:-:S03]  /*201a0*/  ISETP.LT.OR P1, PT, R0, 0x69, !P6 ;  /* 0x000000690000780c */ /* 0x000fc60007721670 */
[----:B------:R1:W-:Y:S01]  /*201b0*/  @!P5 STG.E.U8 desc[UR20][R26.64+0x60], R9 ;  /* 0x000060091a00d986 */ /* 0x0003e2000c101114 */
[----:B------:R-:W-:Y:S01]  /*201c0*/  ISETP.LT.OR P5, PT, R0, 0x6a, !P6 ;  /* 0x0000006a0000780c */ /* 0x000fe200077a1670 */
[----:B------:R-:W-:Y:S02]  /*201d0*/  FMUL R3, R36, UR22 ;  /* 0x0000001624037c20 */ /* 0x000fe40008400000 */
[----:B------:R-:W5:Y:S01]  /*201e0*/  LDL.LU R36, [R1+0x350] ;  /* 0x0003500001247983 */ /* 0x000f620000300800 */
[----:B0-----:R-:W-:Y:S02]  /*201f0*/  F2FP.SATFINITE.E5M2.F32.PACK_AB_MERGE_C R7, RZ, R4, RZ ;  /* 0x00000004ff07723e */ /* 0x001fe400048060ff */
[----:B------:R-:W-:Y:S02]  /*20200*/  F2FP.SATFINITE.E5M2.F32.PACK_AB_MERGE_C R11, RZ, R3, RZ ;  /* 0x00000003ff0b723e */ /* 0x000fe400048060ff */
[----:B-1----:R-:W-:Y:S01]  /*20210*/  F2FP.SATFINITE.E5M2.F32.PACK_AB_MERGE_C R9, RZ, R2, RZ ;  /* 0x00000002ff09723e */ /* 0x002fe200048060ff */
        /* <DEDUP_REMOVED lines=33> */
[----:B-1----:R-:W-:Y:S02]  /*20430*/  F2FP.SATFINITE.E5M2.F32.PACK_AB_MERGE_C R5, RZ, R2, RZ ;  /* 0x00000002ff05723e */ /* 0x002fe400048060ff */
[----:B------:R-:W-:Y:S02]  /*20440*/  F2FP.SATFINITE.E5M2.F32.PACK_AB_MERGE_C R11, RZ, R3, RZ ;  /* 0x00000003ff0b723e */ /* 0x000fe400048060ff */
        /* <DEDUP_REMOVED lines=29> */
[----:B------:R-:W-:-:S03]  /*20620*/  ISETP.LT.OR P1, PT, R0, 0x81, !P3 ;  /* 0x000000810000780c */ /* 0x000fc60005f21670 */
        /* <DEDUP_REMOVED lines=186> */
[----:B---3--:R-:W-:Y:S01]  /*211d0*/  FMUL R3, R38, UR22 ;  /* 0x0000001626037c20 */ /* 0x008fe20008400000 */
[----:B0-----:R-:W-:Y:S01]  /*211e0*/  F2FP.SATFINITE.E5M2.F32.PACK_AB_MERGE_C R5, RZ, R2, RZ ;  /* 0x00000002ff05723e */ /* 0x001fe200048060ff */
[----:B----4-:R-:W-:Y:S02]  /*211f0*/  FMUL R4, R34, UR22 ;  /* 0x0000001622047c20 */ /* 0x010fe40008400000 */
[----:B------:R-:W3:Y:S01]  /*21200*/  LDL.LU R34, [R1+0x420] ;  /* 0x0004200001227983 */ /* 0x000ee20000300800 */
[----:B------:R-:W-:Y:S02]  /*21210*/  F2FP.SATFINITE.E5M2.F32.PACK_AB_MERGE_C R13, RZ, R3, RZ ;  /* 0x00000003ff0d723e */ /* 0x000fe400048060ff */
[----:B-1----:R-:W-:Y:S01]  /*21220*/  F2FP.SATFINITE.E5M2.F32.PACK_AB_MERGE_C R7, RZ, R4, RZ ;  /* 0x00000004ff07723e */ /* 0x002fe200048060ff */
[----:B-----5:R-:W-:Y:S02]  /*21230*/  FMUL R2, R33, UR22 ;  /* 0x0000001621027c20 */ /* 0x020fe40008400000 */
[----:B------:R-:W4:Y:S01]  /*21240*/  LDL.LU R33, [R1+0x424] ;  /* 0x0004240001217983 */ /* 0x000f220000300800 */
[----:B------:R-:W-:-:S03]  /*21250*/  FMUL R3, R31, UR22 ;  /* 0x000000161f037c20 */ /* 0x000fc60008400000 */
[----:B------:R-:W5:Y:S01]  /*21260*/  LDL.LU R31, [R1+0x428] ;  /* 0x00042800011f7983 */ /* 0x000f620000300800 */
[----:B------:R-:W-:-:S03]  /*21270*/  FMUL R4, R30, UR22 ;  /* 0x000000161e047c20 */ /* 0x000fc60008400000 */
[----:B------:R-:W5:Y:S01]  /*21280*/  LDL.LU R30, [R1+0x42c] ;  /* 0x00042c00011e7983 */ /* 0x000f620000300800 */
[C---:B------:R-:W-:Y:S02]  /*21290*/  ISETP.LT.OR P2, PT, R0.reuse, 0xca, !P3 ;  /* 0x000000ca0000780c */ /* 0x040fe40005f41670 */
[C---:B------:R-:W-:Y:S01]  /*212a0*/  ISETP.LT.OR P5, PT, R0.reuse, 0xd1, !P6 ;  /* 0x000000d10000780c */ /* 0x040fe200077a1670 */
[----:B------:R-:W5:Y:S01]  /*212b0*/  LDL.LU R41, [R1+0x430] ;  /* 0x0004300001297983 */ /* 0x000f620000300800 */
[----:B------:R-:W-:-:S03]  /*212c0*/  ISETP.LT.OR P1, PT, R0, 0xd1, !P3 ;  /* 0x000000d10000780c */ /* 0x000fc60005f21670 */
[----:B------:R-:W5:Y:S04]  /*212d0*/  LDL.LU R40, [R1+0x434] ;  /* 0x0004340001287983 */ /* 0x000f680000300800 */
[----:B------:R-:W5:Y:S04]  /*212e0*/  LDL.LU R38, [R1+0x438] ;  /* 0x0004380001267983 */ /* 0x000f680000300800 */
[----:B------:R0:W-:Y:S01]  /*212f0*/  @!P2 STG.E.U8 desc[UR20][R26.64+0xc9], R11 ;  /* 0x0000c90b1a00a986 */ /* 0x0001e2000c101114 */
[----:B------:R-:W-:-:S03]  /*21300*/  ISETP.LT.OR P2, PT, R0, 0xd2, !P6 ;  /* 0x000000d20000780c */ /* 0x000fc60007741670 */
[----:B------:R1:W-:Y:S01]  /*21310*/  @!P5 STG.E.U8 desc[UR20][R28.64+0xd0], R9 ;  /* 0x0000d0091c00d986 */ /* 0x0003e2000c101114 */
[----:B------:R-:W-:Y:S02]  /*21320*/  ISETP.LT.OR P5, PT, R0, 0xd2, !P3 ;  /* 0x000000d20000780c */ /* 0x000fe40005fa1670 */
[----:B0-----:R-:W-:-:S07]  /*21330*/  F2FP.SATFINITE.E5M2.F32.PACK_AB_MERGE_C R11, RZ, R3, RZ ;  /* 0x00000003ff0b723e */ /* 0x001fce00048060ff */
[----:B------:R0:W-:Y:S01]  /*21340*/  @!P2 STG.E.U8 desc[UR20][R28.64+0xd1], R5 ;  /* 0x0000d1051c00a986 */ /* 0x0001e2000c101114 */
[C---:B------:R-:W-:Y:S02]  /*21350*/  ISETP.LT.OR P2, PT, R0.reuse, 0xda, !P6 ;  /* 0x000000da0000780c */ /* 0x040fe40007741670 */
[----:B-1----:R-:W-:Y:S01]  /*21360*/  F2FP.SATFINITE.E5M2.F32.PACK_AB_MERGE_C R9, RZ, R2, RZ ;  /* 0x00000002ff09723e */ /* 0x002fe200048060ff */
[----:B------:R-:W-:Y:S01]  /*21370*/  @!P1 STG.E.U8 desc[UR20][R26.64+0xd0], R13 ;  /* 0x0000d00d1a009986 */ /* 0x000fe2000c101114 */
[C---:B------:R-:W-:Y:S01]  /*21380*/  ISETP.LT.OR P1, PT, R0.reuse, 0xd9, !P6 ;  /* 0x000000d90000780c */ /* 0x040fe20007721670 */
[----:B------:R-:W-:Y:S02]  /*21390*/  FMUL R2, R37, UR22 ;  /* 0x0000001625027c20 */ /* 0x000fe40008400000 */
[----:B------:R1:W-:Y:S01]  /*213a0*/  @!P5 STG.E.U8 desc[UR20][R26.64+0xd1], R7 ;  /* 0x0000d1071a00d986 */ /* 0x0003e2000c101114 */
[----:B------:R-:W-:Y:S01]  /*213b0*/  ISETP.LT.OR P5, PT, R0, 0xd9, !P3 ;  /* 0x000000d90000780c */ /* 0x000fe20005fa1670 */
[----:B------:R-:W-:-:S02]  /*213c0*/  FMUL R3, R36, UR22 ;  /* 0x0000001624037c20 */ /* 0x000fc40008400000 */
[----:B------:R-:W5:Y:S04]  /*213d0*/  LDL.LU R37, [R1+0x43c] ;  /* 0x00043c0001257983 */ /* 0x000f680000300800 */
[----:B------:R-:W5:Y:S01]  /*213e0*/  LDL.LU R36, [R1+0x440] ;  /* 0x0004400001247983 */ /* 0x000f620000300800 */
[----:B0-----:R-:W-:Y:S02]  /*213f0*/  F2FP.SATFINITE.E5M2.F32.PACK_AB_MERGE_C R5, RZ, R4, RZ ;  /* 0x00000004ff05723e */ /* 0x001fe400048060ff */
[----:B-1----:R-:W-:Y:S01]  /*21400*/  F2FP.SATFINITE.E5M2.F32.PACK_AB_MERGE_C R7, RZ, R2, RZ ;  /* 0x00000002ff07723e */ /* 0x002fe200048060ff */
[----:B------:R0:W-:Y:S01]  /*21410*/  @!P1 STG.E.U8 desc[UR20][R28.64+0xd8], R9 ;  /* 0x0000d8091c009986 */ /* 0x0001e2000c101114 */
[----:B------:R-:W-:-:S03]  /*21420*/  F2FP.SATFINITE.E5M2.F32.PACK_AB_MERGE_C R13, RZ, R3, RZ ;  /* 0x00000003ff0d723e */ /* 0x000fc600048060ff */
[----:B------:R-:W-:Y:S04]  /*21430*/  @!P2 STG.E.U8 desc[UR20][R28.64+0xd9], R11 ;  /* 0x0000d90b1c00a986 */ /* 0x000fe8000c101114 */
[----:B------:R1:W-:Y:S01]  /*21440*/  @!P5 STG.E.U8 desc[UR20][R26.64+0xd8], R5 ;  /* 0x0000d8051a00d986 */ /* 0x0003e2000c101114 */
[----:B--2---:R-:W-:-:S03]  /*21450*/  FMUL R4, R35, UR22 ;  /* 0x0000001623047c20 */ /* 0x004fc60008400000 */
[----:B------:R-:W2:Y:S01]  /*21460*/  LDL.LU R35, [R1+0x444] ;  /* 0x0004440001237983 */ /* 0x000ea20000300800 */
[----:B---3--:R-:W-:Y:S01]  /*21470*/  FMUL R2, R34, UR22 ;  /* 0x0000001622027c20 */ /* 0x008fe20008400000 */
[----:B0-----:R-:W-:Y:S02]  /*21480*/  F2FP.SATFINITE.E5M2.F32.PACK_AB_MERGE_C R9, RZ, R4, RZ ;  /* 0x00000004ff09723e */ /* 0x001fe400048060ff */
[----:B------:R-:W3:Y:S02]  /*21490*/  LDL.LU R34, [R1+0x448] ;  /* 0x0004480001227983 */ /* 0x000ee40000300800 */
[----:B-1----:R-:W-:Y:S01]  /*214a0*/  F2FP.SATFINITE.E5M2.F32.PACK_AB_MERGE_C R5, RZ, R2, RZ ;  /* 0x00000002ff05723e */ /* 0x002fe200048060ff */
[----:B----4-:R-:W-:Y:S02]  /*214b0*/  FMUL R3, R33, UR22 ;  /* 0x0000001621037c20 */ /* 0x010fe40008400000 */
[----:B------:R-:W4:Y:S01]  /*214c0*/  LDL.LU R33, [R1+0x44c] ;  /* 0x00044c0001217983 */ /* 0x000f220000300800 */
[----:B-----5:R-:W-:-:S03]  /*214d0*/  FMUL R4, R31, UR22 ;  /* 0x000000161f047c20 */ /* 0x020fc60008400000 */
        /* <DEDUP_REMOVED lines=9> */
[----:B------:R-:W-:-:S03]  /*21570*/  ISETP.LT.OR P1, PT, R0, 0xe1, !P3 ;  /* 0x000000e10000780c */ /* 0x000fc60005f21670 */
[----:B------:R1:W-:Y:S01]  /*21580*/  @!P5 STG.E.U8 desc[UR20][R28.64+0xe1], R9 ;  /* 0x0000e1091c00d986 */ /* 0x0003e2000c101114 */
[----:B------:R-:W-:Y:S02]  /*21590*/  ISETP.LT.OR P5, PT, R0, 0xe9, !P6 ;  /* 0x000000e90000780c */ /* 0x000fe400077a1670 */
[----:B------:R-:W-:Y:S02]  /*215a0*/  F2FP.SATFINITE.E5M2.F32.PACK_AB_MERGE_C R11, RZ, R3, RZ ;  /* 0x00000003ff0b723e */ /* 0x000fe400048060ff */
[----:B0-----:R-:W-:-:S03]  /*215b0*/  F2FP.SATFINITE.E5M2.F32.PACK_AB_MERGE_C R7, RZ, R4, RZ ;  /* 0x00000004ff07723e */ /* 0x001fc600048060ff */
[----:B------:R-:W-:Y:S01]  /*215c0*/  @!P2 STG.E.U8 desc[UR20][R26.64+0xe1], R11 ;  /* 0x0000e10b1a00a986 */ /* 0x000fe2000c101114 */
[----:B------:R-:W-:-:S03]  /*215d0*/  ISETP.LT.OR P2, PT, R0, 0xea, !P6 ;  /* 0x000000ea0000780c */ /* 0x000fc60007741670 */
[----:B------:R0:W-:Y:S01]  /*215e0*/  @!P1 STG.E.U8 desc[UR20][R26.64+0xe0], R5 ;  /* 0x0000e0051a009986 */ /* 0x0001e2000c101114 */
[----:B------:R-:W-:-:S03]  /*215f0*/  ISETP.LT.OR P1, PT, R0, 0xe9, !P3 ;  /* 0x000000e90000780c */ /* 0x000fc60005f21670 */
[----:B------:R0:W-:Y:S01]  /*21600*/  @!P5 STG.E.U8 desc[UR20][R28.64+0xe8], R7 ;  /* 0x0000e8071c00d986 */ /* 0x0001e2000c101114 */
[----:B------:R-:W-:Y:S01]  /*21610*/  ISETP.LT.OR P5, PT, R0, 0xea, !P3 ;  /* 0x000000ea0000780c */ /* 0x000fe20005fa1670 */
[----:B------:R-:W-:Y:S01]  /*21620*/  FMUL R3, R41, UR22 ;  /* 0x0000001629037c20 */ /* 0x000fe20008400000 */
[----:B------:R-:W-:Y:S01]  /*21630*/  FMUL R4, R40, UR22 ;  /* 0x0000001628047c20 */ /* 0x000fe20008400000 */
[----:B-1----:R-:W-:-:S03]  /*21640*/  F2FP.SATFINITE.E5M2.F32.PACK_AB_MERGE_C R9, RZ, R2, RZ ;  /* 0x00000002ff09723e */ /* 0x002fc600048060ff */
[----:B------:R-:W-:Y:S02]  /*21650*/  F2FP.SATFINITE.E5M2.F32.PACK_AB_MERGE_C R13, RZ, R3, RZ ;  /* 0x00000003ff0d723e */ /* 0x000fe400048060ff */
[----:B0-----:R-:W-:Y:S01]  /*21660*/  F2FP.SATFINITE.E5M2.F32.PACK_AB_MERGE_C R5, RZ, R4, RZ ;  /* 0x00000004ff05723e */ /* 0x001fe200048060ff */
[----:B------:R0:W-:Y:S01]  /*21670*/  @!P2 STG.E.U8 desc[UR20][R28.64+0xe9], R9 ;  /* 0x0000e9091c00a986 */ /* 0x0001e2000c101114 */
[----:B------:R-:W-:-:S03]  /*21680*/  ISETP.LT.OR P2, PT, R0, 0xf1, !P3 ;  /* 0x000000f10000780c */ /* 0x000fc60005f41670 */
[----:B------:R-:W-:Y:S01]  /*21690*/  @!P1 STG.E.U8 desc[UR20][R26.64+0xe8], R13 ;  /* 0x0000e80d1a009986 */ /* 0x000fe2000c101114 */
[----:B------:R-:W-:-:S03]  /*216a0*/  ISETP.LT.OR P1, PT, R0, 0xf1, !P6 ;  /* 0x000000f10000780c */ /* 0x000fc60007721670 */
[----:B------:R-:W-:Y:S01]  /*216b0*/  @!P5 STG.E.U8 desc[UR20][R26.64+0xe9], R5 ;  /* 0x0000e9051a00d986 */ /* 0x000fe2000c101114 */
[----:B------:R-:W-:Y:S01]  /*216c0*/  ISETP.LT.OR P5, PT, R0, 0xf2, !P6 ;  /* 0x000000f20000780c */ /* 0x000fe200077a1670 */
[----:B------:R-:W-:Y:S01]  /*216d0*/  FMUL R2, R38, UR22 ;  /* 0x0000001626027c20 */ /* 0x000fe20008400000 */
[----:B------:R-:W-:Y:S01]  /*216e0*/  FMUL R3, R37, UR22 ;  /* 0x0000001625037c20 */ /* 0x000fe20008400000 */
[----:B------:R-:W-:-:S03]  /*216f0*/  FMUL R4, R36, UR22 ;  /* 0x0000001624047c20 */ /* 0x000fc60008400000 */
[----:B------:R-:W-:Y:S02]  /*21700*/  F2FP.SATFINITE.E5M2.F32.PACK_AB_MERGE_C R7, RZ, R2, RZ ;  /* 0x00000002ff07723e */ /* 0x000fe400048060ff */
[----:B------:R-:W-:Y:S02]  /*21710*/  F2FP.SATFINITE.E5M2.F32.PACK_AB_MERGE_C R11, RZ, R3, RZ ;  /* 0x00000003ff0b723e */ /* 0x000fe400048060ff */
[----:B0-----:R-:W-:Y:S01]  /*21720*/  F2FP.SATFINITE.E5M2.F32.PACK_AB_MERGE_C R9, RZ, R4, RZ ;  /* 0x00000004ff09723e */ /* 0x001fe200048060ff */
[----:B------:R0:W-:Y:S01]  /*21730*/  @!P1 STG.E.U8 desc[UR20][R28.64+0xf0], R7 ;  /* 0x0000f0071c009986 */ /* 0x0001e2000c101114 */
[----:B------:R-:W-:-:S03]  /*21740*/  ISETP.LT.OR P1, PT, R0, 0xf9, !P6 ;  /* 0x000000f90000780c */ /* 0x000fc60007721670 */
[----:B------:R1:W-:Y:S01]  /*21750*/  @!P5 STG.E.U8 desc[UR20][R28.64+0xf1], R11 ;  /* 0x0000f10b1c00d986 */ /* 0x0003e2000c101114 */
[C---:B------:R-:W-:Y:S02]  /*21760*/  ISETP.LT.OR P5, PT, R0.reuse, 0xf2, !P3 ;  /* 0x000000f20000780c */ /* 0x040fe40005fa1670 */
[C---:B------:R-:W-:Y:S01]  /*21770*/  ISETP.LT.OR P6, PT, R0.reuse, 0xfa, !P6 ;  /* 0x000000fa0000780c */ /* 0x040fe200077c1670 */
[----:B------:R5:W-:Y:S01]  /*21780*/  @!P2 STG.E.U8 desc[UR20][R26.64+0xf0], R9 ;  /* 0x0000f0091a00a986 */ /* 0x000be2000c101114 */
[C---:B------:R-:W-:Y:S02]  /*21790*/  ISETP.LT.OR P2, PT, R0.reuse, 0xf9, !P3 ;  /* 0x000000f90000780c */ /* 0x040fe40005f41670 */
[----:B------:R-:W-:Y:S01]  /*217a0*/  ISETP.LT.OR P3, PT, R0, 0xfa, !P3 ;  /* 0x000000fa0000780c */ /* 0x000fe20005f61670 */
[----:B--2---:R-:W-:Y:S01]  /*217b0*/  FMUL R0, R35, UR22 ;  /* 0x0000001623007c20 */ /* 0x004fe20008400000 */
[----:B---3--:R-:W-:-:S04]  /*217c0*/  FMUL R2, R34, UR22 ;  /* 0x0000001622027c20 */ /* 0x008fc80008400000 */
[----:B0-----:R-:W-:Y:S02]  /*217d0*/  F2FP.SATFINITE.E5M2.F32.PACK_AB_MERGE_C R7, RZ, R0, RZ ;  /* 0x00000000ff07723e */ /* 0x001fe400048060ff */
[----:B-1----:R-:W-:Y:S01]  /*217e0*/  F2FP.SATFINITE.E5M2.F32.PACK_AB_MERGE_C R11, RZ, R2, RZ ;  /* 0x00000002ff0b723e */ /* 0x002fe200048060ff */
[----:B----4-:R-:W-:Y:S02]  /*217f0*/  FMUL R3, R33, UR22 ;  /* 0x0000001621037c20 */ /* 0x010fe40008400000 */
[----:B------:R0:W-:Y:S03]  /*21800*/  @!P5 STG.E.U8 desc[UR20][R26.64+0xf1], R7 ;  /* 0x0000f1071a00d986 */ /* 0x0001e6000c101114 */
[----:B------:R-:W-:Y:S01]  /*21810*/  F2FP.SATFINITE.E5M2.F32.PACK_AB_MERGE_C R3, RZ, R3, RZ ;  /* 0x00000003ff03723e */ /* 0x000fe200048060ff */
[----:B-----5:R-:W-:Y:S01]  /*21820*/  FMUL R4, R31, UR22 ;  /* 0x000000161f047c20 */ /* 0x020fe20008400000 */
[----:B------:R-:W-:-:S04]  /*21830*/  FMUL R5, R30, UR22 ;  /* 0x000000161e057c20 */ /* 0x000fc80008400000 */
[----:B------:R-:W-:Y:S02]  /*21840*/  F2FP.SATFINITE.E5M2.F32.PACK_AB_MERGE_C R9, RZ, R4, RZ ;  /* 0x00000004ff09723e */ /* 0x000fe400048060ff */
[----:B------:R-:W-:Y:S01]  /*21850*/  F2FP.SATFINITE.E5M2.F32.PACK_AB_MERGE_C R5, RZ, R5, RZ ;  /* 0x00000005ff05723e */ /* 0x000fe200048060ff */
[----:B------:R0:W-:Y:S04]  /*21860*/  @!P1 STG.E.U8 desc[UR20][R28.64+0xf8], R11 ;  /* 0x0000f80b1c009986 */ /* 0x0001e8000c101114 */
[----:B------:R0:W-:Y:S04]  /*21870*/  @!P6 STG.E.U8 desc[UR20][R28.64+0xf9], R3 ;  /* 0x0000f9031c00e986 */ /* 0x0001e8000c101114 */
[----:B------:R0:W-:Y:S04]  /*21880*/  @!P2 STG.E.U8 desc[UR20][R26.64+0xf8], R9 ;  /* 0x0000f8091a00a986 */ /* 0x0001e8000c101114 */
[----:B------:R0:W-:Y:S02]  /*21890*/  @!P3 STG.E.U8 desc[UR20][R26.64+0xf9], R5 ;  /* 0x0000f9051a00b986 */ /* 0x0001e4000c101114 */
.L_x_552:
[----:B------:R-:W-:Y:S05]  /*218a0*/  BSYNC B0 ;  /* 0x0000000000007941 */ /* 0x000fea0003800000 */
.L_x_38:
[----:B0-2---:R-:W2:Y:S04]  /*218b0*/  LDL.LU R3, [R1+0x45c] ;  /* 0x00045c0001037983 */ /* 0x005ea80000300800 */
[----:B------:R-:W2:Y:S01]  /*218c0*/  LDL.LU R2, [R1+0x460] ;  /* 0x0004600001027983 */ /* 0x000ea20000300800 */
[----:B------:R-:W-:Y:S01]  /*218d0*/  ULDC UR6, c[0x0][0xc] ;  /* 0x0000030000067ab9 */ /* 0x000fe20000000800 */
[----:B------:R-:W-:Y:S01]  /*218e0*/  ULDC UR7, c[0x0][0x10] ;  /* 0x0000040000077ab9 */ /* 0x000fe20000000800 */
[----:B---34-:R-:W2:Y:S01]  /*218f0*/  LDC R5, c[0x0][0x14] ;  /* 0x00000500ff057b82 */ /* 0x018ea20000000800 */
[----:B------:R-:W-:Y:S01]  /*21900*/  UIMAD.WIDE.U32 UR6, UR6, UR7, URZ ;  /* 0x00000007060672a5 */ /* 0x000fe2000f8e003f */
[----:B-----5:R-:W-:Y:S01]  /*21910*/  PRMT R0, RZ, 0x7610, R0 ;  /* 0x00007610ff007816 */ /* 0x020fe20000000000 */
[----:B------:R-:W-:-:S04]  /*21920*/  UMOV UR10, 0xffffffff ;  /* 0xffffffff000a7882 */ /* 0x000fc80000000000 */
[----:B--2---:R-:W-:-:S04]  /*21930*/  IMAD.WIDE.U32 R2, R5, UR6, R2 ;  /* 0x0000000605027c25 */ /* 0x004fc8000f8e0002 */
[----:B------:R-:W-:Y:S01]  /*21940*/  IMAD R5, R5, UR7, RZ ;  /* 0x0000000705057c24 */ /* 0x000fe2000f8e02ff */
[----:B------:R-:W-:Y:S01]  /*21950*/  ULDC.64 UR6, c[0x0][0x650] ;  /* 0x0001940000067ab9 */ /* 0x000fe20000000a00 */
[----:B------:R-:W-:Y:S01]  /*21960*/  IMAD.MOV.U32 R11, RZ, RZ, R2 ;  /* 0x000000ffff0b7224 */ /* 0x000fe200078e0002 */
[----:B------:R-:W-:Y:S01]  /*21970*/  ISETP.GE.U32.AND P1, PT, R2, UR6, PT ;  /* 0x0000000602007c0c */ /* 0x000fe2000bf26070 */
[----:B------:R-:W-:Y:S02]  /*21980*/  IMAD.IADD R13, R3, 0x1, R5 ;  /* 0x00000001030d7824 */ /* 0x000fe400078e0205 */
[----:B------:R-:W-:-:S03]  /*21990*/  IMAD.MOV.U32 R2, RZ, RZ, -0x1 ;  /* 0xffffffffff027424 */ /* 0x000fc600078e00ff */
[----:B------:R0:W-:Y:S01]  /*219a0*/  STL [R1+0x45c], R13 ;  /* 0x00045c0d01007387 */ /* 0x0001e20000100800 */
[----:B------:R-:W-:-:S03]  /*219b0*/  ISETP.GE.U32.AND.EX P1, PT, R13, UR7, PT, P1 ;  /* 0x000000070d007c0c */ /* 0x000fc6000bf26110 */
[----:B------:R0:W-:Y:S04]  /*219c0*/  STL [R1+0x460], R11 ;  /* 0x0004600b01007387 */ /* 0x0001e80000100800 */
[----:B------:R0:W-:Y:S06]  /*219d0*/  STL [R1+0x464], R2 ;  /* 0x0004640201007387 */ /* 0x0001ec0000100800 */
[----:B------:R-:W-:Y:S05]  /*219e0*/  @P1 BRA `(.L_x_553) ;  /* 0x0000000400741947 */ /* 0x000fea0003800000 */
[----:B------:R-:W2:Y:S01]  /*219f0*/  S2R R8, SR_CTAID.X ;  /* 0x0000000000087919 */ /* 0x000ea20000002500 */
[----:B------:R-:W-:Y:S01]  /*21a00*/  ULDC.64 UR16, c[0x0][0x628] ;  /* 0x00018a0000107ab9 */ /* 0x000fe20000000a00 */
[----:B------:R-:W3:Y:S01]  /*21a10*/  LDC R9, c[0x0][0x144] ;  /* 0x00005100ff097b82 */ /* 0x000ee20000000800 */
[----:B------:R-:W-:Y:S01]  /*21a20*/  ULDC UR6, c[0x0][0x150] ;  /* 0x0000540000067ab9 */ /* 0x000fe20000000800 */
[----:B------:R-:W4:Y:S01]  /*21a30*/  S2R R12, SR_CTAID.Y ;  /* 0x00000000000c7919 */ /* 0x000f220000002600 */
[----:B------:R-:W-:Y:S01]  /*21a40*/  ISETP.NE.U32.AND P1, PT, RZ, UR16, PT ;  /* 0x00000010ff007c0c */ /* 0x000fe2000bf25070 */
[----:B------:R-:W-:Y:S01]  /*21a50*/  ULDC UR18, c[0x0][0x630] ;  /* 0x00018c0000127ab9 */ /* 0x000fe20000000800 */
[----:B------:R-:W-:Y:S02]  /*21a60*/  R2UR UR14, R11 ;  /* 0x000000000b0e72ca */ /* 0x000fe400000e0000 */
[----:B------:R-:W-:Y:S01]  /*21a70*/  ISETP.NE.AND.EX P1, PT, RZ, UR17, PT, P1 ;  /* 0x00000011ff007c0c */ /* 0x000fe2000bf25310 */
[----:B------:R-:W0:Y:S01]  /*21a80*/  LDC.64 R6, c[0x0][0x620] ;  /* 0x00018800ff067b82 */ /* 0x000e220000000a00 */
[----:B------:R-:W-:-:S02]  /*21a90*/  R2UR UR15, R13 ;  /* 0x000000000d0f72ca */ /* 0x000fc400000e0000 */
[----:B--2---:R-:W-:-:S05]  /*21aa0*/  I2FP.F32.U32 R0, R8 ;  /* 0x0000000800007245 */ /* 0x004fca0000201000 */
[----:B------:R-:W-:-:S06]  /*21ab0*/  FMUL R0, R0, UR6 ;  /* 0x0000000600007c20 */ /* 0x000fcc0008400000 */
[----:B------:R-:W2:Y:S01]  /*21ac0*/  F2I.U32.TRUNC.NTZ R0, R0 ;  /* 0x0000000000007305 */ /* 0x000ea2000020f000 */
[----:B----4-:R-:W-:Y:S05]  /*21ad0*/  @!P1 BRA `(.L_x_554) ;  /* 0x0000000000309947 */ /* 0x010fea0003800000 */
        /* <DEDUP_REMOVED lines=12> */
.L_x_554:
[----:B------:R-:W-:Y:S01]  /*21ba0*/  USHF.R.U64 UR10, UR14, UR18, UR15 ;  /* 0x000000120e0a7299 */ /* 0x000fe2000800120f */
[----:B------:R-:W4:Y:S01]  /*21bb0*/  LDC.64 R22, c[0x0][0x640] ;  /* 0x00019000ff167b82 */ /* 0x000f220000000a00 */
[----:B------:R-:W-:Y:S01]  /*21bc0*/  USHF.R.U32.HI UR6, URZ, UR18, UR15 ;  /* 0x000000123f067299 */ /* 0x000fe2000801160f */
[----:B--2---:R-:W-:Y:S02]  /*21bd0*/  IMAD.MOV R10, RZ, RZ, -R0 ;  /* 0x000000ffff0a7224 */ /* 0x004fe400078e0a00 */
[----:B0-----:R-:W-:Y:S01]  /*21be0*/  IMAD.MOV.U32 R2, RZ, RZ, R11 ;  /* 0x000000ffff027224 */ /* 0x001fe200078e000b */
[----:B------:R-:W-:Y:S01]  /*21bf0*/  IADD3 R5, P1, RZ, -UR10, RZ ;  /* 0x8000000aff057c10 */ /* 0x000fe2000ff3e0ff */
[----:B---3--:R-:W-:Y:S02]  /*21c00*/  IMAD R18, R9, R10, R8 ;  /* 0x0000000a09127224 */ /* 0x008fe400078e0208 */
[----:B------:R-:W0:Y:S02]  /*21c10*/  LDC R4, c[0x0][0x618] ;  /* 0x00018600ff047b82 */ /* 0x000e240000000800 */
[----:B------:R-:W-:Y:S01]  /*21c20*/  IMAD.X R3, RZ, RZ, ~UR6, P1 ;  /* 0x80000006ff037e24 */ /* 0x000fe200088e06ff */
[----:B------:R-:W-:-:S03]  /*21c30*/  ULDC UR6, c[0x0][0x154] ;  /* 0x0000550000067ab9 */ /* 0x000fc60000000800 */
[-C--:B------:R-:W-:Y:S02]  /*21c40*/  IMAD R0, R3, R6.reuse, RZ ;  /* 0x0000000603007224 */ /* 0x080fe400078e02ff */
[----:B------:R-:W2:Y:S01]  /*21c50*/  LDC R14, c[0x0][0x608] ;  /* 0x00018200ff0e7b82 */ /* 0x000ea20000000800 */
[----:B------:R-:W-:Y:S02]  /*21c60*/  IMAD.MOV.U32 R3, RZ, RZ, R13 ;  /* 0x000000ffff037224 */ /* 0x000fe400078e000d */
[----:B------:R-:W-:-:S05]  /*21c70*/  IMAD.WIDE.U32 R2, R5, R6, R2 ;  /* 0x0000000605027225 */ /* 0x000fca00078e0002 */
[----:B------:R-:W3:Y:S01]  /*21c80*/  LDC R20, c[0x0][0x658] ;  /* 0x00019600ff147b82 */ /* 0x000ee20000000800 */
[----:B------:R-:W-:Y:S01]  /*21c90*/  IMAD R5, R5, R7, R0 ;  /* 0x0000000705057224 */ /* 0x000fe200078e0200 */
[----:B------:R-:W-:Y:S01]  /*21ca0*/  I2FP.F32.U32 R0, R12 ;  /* 0x0000000c00007245 */ /* 0x000fe20000201000 */
[----:B------:R-:W-:Y:S01]  /*21cb0*/  IMAD.MOV.U32 R7, RZ, RZ, 0x1 ;  /* 0x00000001ff077424 */ /* 0x000fe200078e00ff */
[----:B----4-:R-:W-:Y:S01]  /*21cc0*/  ISETP.NE.U32.AND P1, PT, R22, RZ, PT ;  /* 0x000000ff1600720c */ /* 0x010fe20003f25070 */
[----:B------:R-:W-:Y:S02]  /*21cd0*/  IMAD.IADD R3, R3, 0x1, R5 ;  /* 0x0000000103037824 */ /* 0x000fe400078e0205 */
[----:B------:R-:W-:Y:S01]  /*21ce0*/  FMUL R0, R0, UR6 ;  /* 0x0000000600007c20 */ /* 0x000fe20008400000 */
[----:B------:R-:W4:Y:S01]  /*21cf0*/  LDC R15, c[0x0][0x148] ;  /* 0x00005200ff0f7b82 */ /* 0x000f220000000800 */
[----:B------:R-:W-:Y:S01]  /*21d00*/  ISETP.NE.AND.EX P1, PT, R23, RZ, PT, P1 ;  /* 0x000000ff1700720c */ /* 0x000fe20003f25310 */
[----:B------:R-:W-:Y:S01]  /*21d10*/  IMAD.MOV.U32 R5, RZ, RZ, -0x1 ;  /* 0xffffffffff057424 */ /* 0x000fe200078e00ff */
[-CC-:B0-----:R-:W-:Y:S01]  /*21d20*/  SHF.R.U64 R10, R2, R4.reuse, R3.reuse ;  /* 0x00000004020a7219 */ /* 0x181fe20000001203 */
[----:B------:R0:W0:Y:S01]  /*21d30*/  F2I.U32.TRUNC.NTZ R13, R0 ;  /* 0x00000000000d7305 */ /* 0x000022000020f000 */
[----:B------:R-:W-:-:S03]  /*21d40*/  SHF.R.U32.HI R3, RZ, R4, R3 ;  /* 0x00000004ff037219 */ /* 0x000fc60000011603 */
[----:B------:R-:W0:Y:S01]  /*21d50*/  LDC R16, c[0x0][0x600] ;  /* 0x00018000ff107b82 */ /* 0x000e220000000800 */
[-CC-:B--2---:R-:W-:Y:S02]  /*21d60*/  SHF.R.U64 R8, R10, R14.reuse, R3.reuse ;  /* 0x0000000e0a087219 */ /* 0x184fe40000001203 */
[----:B------:R-:W-:-:S05]  /*21d70*/  SHF.R.U32.HI R3, RZ, R14, R3 ;  /* 0x0000000eff037219 */ /* 0x000fca0000011603 */
[----:B------:R-:W2:Y:S01]  /*21d80*/  LDC R17, c[0x0][0x648] ;  /* 0x00019200ff117b82 */ /* 0x000ea20000000800 */
[-CC-:B---3--:R-:W-:Y:S02]  /*21d90*/  SHF.R.U64 R11, R8, R20.reuse, R3.reuse ;  /* 0x00000014080b7219 */ /* 0x188fe40000001203 */
[-C--:B------:R-:W-:Y:S02]  /*21da0*/  SHF.L.U32 R5, R5, R20.reuse, RZ ;  /* 0x0000001405057219 */ /* 0x080fe400000006ff */
[-C--:B------:R-:W-:Y:S01]  /*21db0*/  SHF.R.U32.HI R3, RZ, R20.reuse, R3 ;  /* 0x00000014ff037219 */ /* 0x080fe20000011603 */
[----:B------:R-:W-:Y:S01]  /*21dc0*/  IMAD.MOV.U32 R2, RZ, RZ, R11 ;  /* 0x000000ffff027224 */ /* 0x000fe200078e000b */
[----:B------:R-:W-:Y:S01]  /*21dd0*/  SHF.L.U32 R20, R7, R20, RZ ;  /* 0x0000001407147219 */ /* 0x000fe200000006ff */
[----:B------:R-:W3:Y:S01]  /*21de0*/  LDC R19, c[0x0][0x638] ;  /* 0x00018e00ff137b82 */ /* 0x000ee20000000800 */
[----:B------:R-:W-:-:S07]  /*21df0*/  LOP3.LUT R39, RZ, R5, RZ, 0x33, !PT ;  /* 0x00000005ff277212 */ /* 0x000fce00078e33ff */
[----:B------:R-:W0:Y:S01]  /*21e00*/  LDC R21, c[0x0][0x610] ;  /* 0x00018400ff157b82 */ /* 0x000e220000000800 */
[----:B------:R-:W-:Y:S05]  /*21e10*/  @!P1 BRA `(.L_x_555) ;  /* 0x0000000000289947 */ /* 0x000fea0003800000 */
[----:B0-----:R-:W0:Y:S02]  /*21e20*/  LDC R0, c[0x0][0x64c] ;  /* 0x00019300ff007b82 */ /* 0x001e240000000800 */
[----:B0-----:R-:W-:-:S05]  /*21e30*/  IADD3 R7, P1, R11, R0, RZ ;  /* 0x000000000b077210 */ /* 0x001fca0007f3e0ff */
        /* <DEDUP_REMOVED lines=8> */
.L_x_555:
[----:B0-2---:R-:W-:Y:S01]  /*21ec0*/  SHF.R.U64 R0, R2, R17, R3 ;  /* 0x0000001102007219 */ /* 0x005fe20000001203 */
[----:B------:R-:W-:Y:S01]  /*21ed0*/  VIADD R3, R16, 0xffffffff ;  /* 0xffffffff10037836 */ /* 0x000fe20000000000 */
[----:B------:R-:W-:Y:S01]  /*21ee0*/  LOP3.LUT R39, R8, R39, RZ, 0xc0, !PT ;  /* 0x0000002708277212 */ /* 0x000fe200078ec0ff */
[----:B------:R-:W-:Y:S02]  /*21ef0*/  IMAD.MOV R13, RZ, RZ, -R13 ;  /* 0x000000ffff0d7224 */ /* 0x000fe400078e0a0d */
[----:B------:R-:W-:Y:S01]  /*21f00*/  IMAD.MOV R2, RZ, RZ, -R0 ;  /* 0x000000ffff027224 */ /* 0x000fe200078e0a00 */
[----:B------:R-:W-:Y:S01]  /*21f10*/  LOP3.LUT R3, R10, R3, RZ, 0xc0, !PT ;  /* 0x000000030a037212 */ /* 0x000fe200078ec0ff */
[----:B------:R-:W-:Y:S02]  /*21f20*/  IMAD R39, R20, R0, R39 ;  /* 0x0000000014277224 */ /* 0x000fe400078e0227 */
[----:B----4-:R-:W-:Y:S02]  /*21f30*/  @P4 IMAD R18, R15, R13, R12 ;  /* 0x0000000d0f124224 */ /* 0x010fe400078e020c */
[----:B---3--:R-:W-:-:S02]  /*21f40*/  IMAD R0, R2, R19, R11 ;  /* 0x0000001302007224 */ /* 0x008fc400078e020b */
[----:B------:R-:W-:Y:S02]  /*21f50*/  IMAD R39, R39, R21, R18 ;  /* 0x0000001527277224 */ /* 0x000fe400078e0212 */
[----:B------:R-:W-:Y:S02]  /*21f60*/  IMAD R2, R0, R16, R3 ;  /* 0x0000001000027224 */ /* 0x000fe400078e0203 */
[----:B------:R-:W-:-:S03]  /*21f70*/  IMAD.MOV.U32 R4, RZ, RZ, 0x1 ;  /* 0x00000001ff047424 */ /* 0x000fc600078e00ff */
[----:B------:R-:W-:Y:S02]  /*21f80*/  SEL R3, R2, R39, !P4 ;  /* 0x0000002702037207 */ /* 0x000fe40006000000 */
[----:B------:R-:W-:Y:S02]  /*21f90*/  PRMT R0, R4, 0x7610, R0 ;  /* 0x0000761004007816 */ /* 0x000fe40000000000 */
[----:B------:R-:W-:Y:S01]  /*21fa0*/  SEL R39, R39, R2, !P4 ;  /* 0x0000000227277207 */ /* 0x000fe20006000000 */
[----:B------:R2:W-:Y:S06]  /*21fb0*/  STL [R1+0x464], R3 ;  /* 0x0004640301007387 */ /* 0x0005ec0000100800 */
.L_x_553:
[----:B------:R3:W-:Y:S01]  /*21fc0*/  STL [R1+0x468], R39 ;  /* 0x0004682701007387 */ /* 0x0007e20000100800 */
[----:B------:R-:W-:-:S13]  /*21fd0*/  LOP3.LUT P1, RZ, R0, 0xff, RZ, 0xc0, !PT ;  /* 0x000000ff00ff7812 */ /* 0x000fda000782c0ff */
[----:B---3--:R-:W-:Y:S05]  /*21fe0*/  @P1 BRA `(.L_x_556) ;  /* 0xfffffdf000fc1947 */ /* 0x008fea000383ffff */
[----:B------:R-:W-:Y:S05]  /*21ff0*/  EXIT ;  /* 0x000000000000794d */ /* 0x000fea0003800000 */
.L_x_8:
[----:B------:R-:W2:Y:S01]  /*22000*/  LDL R20, [R1+0x460] ;  /* 0x0004600001147983 */ /* 0x000ea20000100800 */
[----:B0-----:R-:W-:-:S03]  /*22010*/  ULDC.64 UR4, c[0x0][0x650] ;  /* 0x0001940000047ab9 */ /* 0x001fc60000000a00 */
[----:B------:R-:W3:Y:S01]  /*22020*/  LDL R163, [R1+0x45c] ;  /* 0x00045c0001a37983 */ /* 0x000ee20000100800 */
[----:B------:R-:W-:Y:S01]  /*22030*/  PRMT R0, RZ, 0x7610, R0 ;  /* 0x00007610ff007816 */ /* 0x000fe20000000000 */
[----:B------:R-:W-:Y:S02]  /*22040*/  IMAD.MOV.U32 R12, RZ, RZ, -0x1 ;  /* 0xffffffffff0c7424 */ /* 0x000fe400078e00ff */
[----:B------:R-:W-:Y:S02]  /*22050*/  IMAD.MOV.U32 R4, RZ, RZ, -0x1 ;  /* 0xffffffffff047424 */ /* 0x000fe400078e00ff */
[----:B------:R-:W-:Y:S01]  /*22060*/  IMAD.MOV.U32 R11, RZ, RZ, -0x1 ;  /* 0xffffffffff0b7424 */ /* 0x000fe200078e00ff */
[----:B--2---:R-:W-:-:S04]  /*22070*/  ISETP.GE.U32.AND P0, PT, R20, UR4, PT ;  /* 0x0000000414007c0c */ /* 0x004fc8000bf06070 */
[----:B---3--:R-:W-:-:S13]  /*22080*/  ISETP.GE.U32.AND.EX P0, PT, R163, UR5, PT, P0 ;  /* 0x00000005a3007c0c */ /* 0x008fda000bf06100 */
[----:B------:R-:W-:Y:S05]  /*22090*/  @P0 BRA `(.L_x_557) ;  /* 0x0000000400300947 */ /* 0x000fea0003800000 */
[----:B------:R-:W0:Y:S01]  /*220a0*/  LDC.64 R16, c[0x0][0x628] ;  /* 0x00018a00ff107b82 */ /* 0x000e220000000a00 */
[----:B-1----:R-:W-:Y:S02]  /*220b0*/  IMAD.MOV.U32 R8, RZ, RZ, R20 ;  /* 0x000000ffff087224 */ /* 0x002fe400078e0014 */
[----:B------:R-:W-:-:S05]  /*220c0*/  IMAD.MOV.U32 R9, RZ, RZ, R163 ;  /* 0x000000ffff097224 */ /* 0x000fca00078e00a3 */
[----:B------:R-:W1:Y:S08]  /*220d0*/  LDC R12, c[0x0][0x630] ;  /* 0x00018c00ff0c7b82 */ /* 0x000e700000000800 */
[----:B------:R-:W2:Y:S01]  /*220e0*/  LDC.64 R18, c[0x0][0x620] ;  /* 0x00018800ff127b82 */ /* 0x000ea20000000a00 */
[----:B0-----:R-:W-:-:S04]  /*220f0*/  ISETP.NE.U32.AND P0, PT, R16, RZ, PT ;  /* 0x000000ff1000720c */ /* 0x001fc80003f05070 */
[----:B------:R-:W-:-:S13]  /*22100*/  ISETP.NE.AND.EX P0, PT, R17, RZ, PT, P0 ;  /* 0x000000ff1100720c */ /* 0x000fda0003f05300 */
[----:B-12---:R-:W-:Y:S05]  /*22110*/  @!P0 BRA `(.L_x_558) ;  /* 0x0000000000288947 */ /* 0x006fea0003800000 */
[----:B------:R-:W0:Y:S02]  /*22120*/  LDC R0, c[0x0][0x634] ;  /* 0x00018d00ff007b82 */ /* 0x000e240000000800 */
        /* <DEDUP_REMOVED lines=9> */
.L_x_558:
[----:B------:R-:W0:Y:S01]  /*221c0*/  LDC.64 R22, c[0x0][0x640] ;  /* 0x00019000ff167b82 */ /* 0x000e220000000a00 */
[-CC-:B------:R-:W-:Y:S01]  /*221d0*/  SHF.R.U64 R15, R8, R12.reuse, R9.reuse ;  /* 0x0000000c080f7219 */ /* 0x180fe20000001209 */
[----:B------:R-:W-:Y:S01]  /*221e0*/  IMAD.MOV.U32 R4, RZ, RZ, R20 ;  /* 0x000000ffff047224 */ /* 0x000fe200078e0014 */
[----:B------:R-:W-:Y:S01]  /*221f0*/  SHF.R.U32.HI R0, RZ, R12, R9 ;  /* 0x0000000cff007219 */ /* 0x000fe20000011609 */
[----:B------:R-:W-:Y:S01]  /*22200*/  IMAD.MOV.U32 R24, RZ, RZ, 0x1 ;  /* 0x00000001ff187424 */ /* 0x000fe200078e00ff */
[----:B------:R-:W-:-:S03]  /*22210*/  IADD3 R7, P0, RZ, -R15, RZ ;  /* 0x8000000fff077210 */ /* 0x000fc60007f1e0ff */
[----:B------:R-:W1:Y:S02]  /*22220*/  LDC R6, c[0x0][0x618] ;  /* 0x00018600ff067b82 */ /* 0x000e640000000800 */
[----:B------:R-:W-:-:S04]  /*22230*/  IMAD.X R5, RZ, RZ, ~R0, P0 ;  /* 0x000000ffff057224 */ /* 0x000fc800000e0e00 */
[-C--:B------:R-:W-:Y:S02]  /*22240*/  IMAD R0, R5, R18.reuse, RZ ;  /* 0x0000001205007224 */ /* 0x080fe400078e02ff */
[----:B------:R-:W2:Y:S01]  /*22250*/  LDC R8, c[0x0][0x608] ;  /* 0x00018200ff087b82 */ /* 0x000ea20000000800 */
[----:B------:R-:W-:Y:S02]  /*22260*/  IMAD.MOV.U32 R5, RZ, RZ, R163 ;  /* 0x000000ffff057224 */ /* 0x000fe400078e00a3 */
[----:B------:R-:W-:-:S05]  /*22270*/  IMAD.WIDE.U32 R4, R7, R18, R4 ;  /* 0x0000001207047225 */ /* 0x000fca00078e0004 */
[----:B------:R-:W3:Y:S01]  /*22280*/  LDC R21, c[0x0][0x658] ;  /* 0x00019600ff157b82 */ /* 0x000ee20000000800 */
[----:B------:R-:W-:Y:S01]  /*22290*/  IMAD R7, R7, R19, R0 ;  /* 0x0000001307077224 */ /* 0x000fe200078e0200 */
[----:B0-----:R-:W-:-:S03]  /*222a0*/  ISETP.NE.U32.AND P0, PT, R22, RZ, PT ;  /* 0x000000ff1600720c */ /* 0x001fc60003f05070 */
[----:B------:R-:W-:Y:S01]  /*222b0*/  IMAD.IADD R5, R5, 0x1, R7 ;  /* 0x0000000105057824 */ /* 0x000fe200078e0207 */
[----:B------:R-:W-:Y:S02]  /*222c0*/  ISETP.NE.AND.EX P0, PT, R23, RZ, PT, P0 ;  /* 0x000000ff1700720c */ /* 0x000fe40003f05300 */
[----:B------:R-:W0:Y:S02]  /*222d0*/  LDC R16, c[0x0][0x600] ;  /* 0x00018000ff107b82 */ /* 0x000e240000000800 */
[-CC-:B-1----:R-:W-:Y:S01]  /*222e0*/  SHF.R.U64 R12, R4, R6.reuse, R5.reuse ;  /* 0x00000006040c7219 */ /* 0x182fe20000001205 */
[----:B------:R-:W-:Y:S01]  /*222f0*/  IMAD.MOV.U32 R4, RZ, RZ, -0x1 ;  /* 0xffffffffff047424 */ /* 0x000fe200078e00ff */
[----:B------:R-:W-:-:S04]  /*22300*/  SHF.R.U32.HI R5, RZ, R6, R5 ;  /* 0x00000006ff057219 */ /* 0x000fc80000011605 */
[----:B------:R-:W1:Y:S01]  /*22310*/  LDC R18, c[0x0][0x648] ;  /* 0x00019200ff127b82 */ /* 0x000e620000000800 */
[-CC-:B--2---:R-:W-:Y:S02]  /*22320*/  SHF.R.U64 R17, R12, R8.reuse, R5.reuse ;  /* 0x000000080c117219 */ /* 0x184fe40000001205 */
[----:B------:R-:W-:-:S05]  /*22330*/  SHF.R.U32.HI R0, RZ, R8, R5 ;  /* 0x00000008ff007219 */ /* 0x000fca0000011605 */
[----:B------:R-:W2:Y:S01]  /*22340*/  LDC R20, c[0x0][0x638] ;  /* 0x00018e00ff147b82 */ /* 0x000ea20000000800 */
[-C--:B---3--:R-:W-:Y:S02]  /*22350*/  SHF.L.U32 R4, R4, R21.reuse, RZ ;  /* 0x0000001504047219 */ /* 0x088fe400000006ff */
[-CC-:B------:R-:W-:Y:S02]  /*22360*/  SHF.R.U64 R19, R17, R21.reuse, R0.reuse ;  /* 0x0000001511137219 */ /* 0x180fe40000001200 */
[----:B------:R-:W-:Y:S02]  /*22370*/  LOP3.LUT R26, RZ, R4, RZ, 0x33, !PT ;  /* 0x00000004ff1a7212 */ /* 0x000fe400078e33ff */
[----:B------:R-:W-:Y:S01]  /*22380*/  SHF.R.U32.HI R5, RZ, R21, R0 ;  /* 0x00000015ff057219 */ /* 0x000fe20000011600 */
[----:B------:R-:W3:Y:S01]  /*22390*/  LDC R25, c[0x0][0x610] ;  /* 0x00018400ff197b82 */ /* 0x000ee20000000800 */
[----:B------:R-:W-:Y:S01]  /*223a0*/  IMAD.MOV.U32 R4, RZ, RZ, R19 ;  /* 0x000000ffff047224 */ /* 0x000fe200078e0013 */
[----:B------:R-:W-:Y:S06]  /*223b0*/  @!P0 BRA `(.L_x_559) ;  /* 0x0000000000288947 */ /* 0x000fec0003800000 */
        /* <DEDUP_REMOVED lines=10> */
.L_x_559:
[----:B-1----:R-:W-:Y:S01]  /*22460*/  SHF.R.U64 R3, R4, R18, R5 ;  /* 0x0000001204037219 */ /* 0x002fe20000001205 */
[----:B0-----:R-:W-:Y:S01]  /*22470*/  VIADD R5, R16, 0xffffffff ;  /* 0xffffffff10057836 */ /* 0x001fe20000000000 */
[----:B------:R-:W-:Y:S01]  /*22480*/  SHF.L.U32 R24, R24, R21, RZ ;  /* 0x0000001518187219 */ /* 0x000fe200000006ff */
[----:B------:R-:W-:Y:S01]  /*22490*/  @P4 IMAD R10, R13, R14, R2 ;  /* 0x0000000e0d0a4224 */ /* 0x000fe200078e0202 */
[----:B------:R-:W-:Y:S01]  /*224a0*/  LOP3.LUT R0, R17, R26, RZ, 0xc0, !PT ;  /* 0x0000001a11007212 */ /* 0x000fe200078ec0ff */
[----:B------:R-:W-:Y:S01]  /*224b0*/  IMAD.MOV R4, RZ, RZ, -R3 ;  /* 0x000000ffff047224 */ /* 0x000fe200078e0a03 */
[----:B------:R-:W-:Y:S01]  /*224c0*/  LOP3.LUT R5, R12, R5, RZ, 0xc0, !PT ;  /* 0x000000050c057212 */ /* 0x000fe200078ec0ff */
[----:B------:R-:W-:Y:S02]  /*224d0*/  IMAD.MOV.U32 R2, RZ, RZ, 0x1 ;  /* 0x00000001ff027424 */ /* 0x000fe400078e00ff */
[----:B------:R-:W-:Y:S02]  /*224e0*/  IMAD R3, R24, R3, R0 ;  /* 0x0000000318037224 */ /* 0x000fe400078e0200 */
[----:B--2---:R-:W-:-:S02]  /*224f0*/  IMAD R0, R4, R20, R19 ;  /* 0x0000001404007224 */ /* 0x004fc400078e0213 */
[----:B---3--:R-:W-:Y:S02]  /*22500*/  IMAD R12, R3, R25, R10 ;  /* 0x00000019030c7224 */ /* 0x008fe400078e020a */
[----:B------:R-:W-:Y:S01]  /*22510*/  IMAD R3, R0, R16, R5 ;  /* 0x0000001000037224 */ /* 0x000fe200078e0205 */
[----:B------:R-:W-:Y:S01]  /*22520*/  PRMT R0, R2, 0x7610, R0 ;  /* 0x0000761002007816 */ /* 0x000fe20000000000 */
[----:B------:R-:W-:-:S03]  /*22530*/  IMAD.MOV.U32 R11, RZ, RZ, R15 ;  /* 0x000000ffff0b7224 */ /* 0x000fc600078e000f */
[----:B------:R-:W-:Y:S02]  /*22540*/  SEL R4, R3, R12, !P4 ;  /* 0x0000000c03047207 */ /* 0x000fe40006000000 */
[----:B------:R-:W-:-:S07]  /*22550*/  SEL R12, R12, R3, !P4 ;  /* 0x000000030c0c7207 */ /* 0x000fce0006000000 */
.L_x_557:
[----:B------:R-:W-:-:S08]  /*22560*/  NOP ;  /* 0x0000000000007918 */ /* 0x000fd00000000000 */
[----:B-1----:R-:W0:-:S00]  /*22570*/  USETMAXREG.DEALLOC.CTAPOOL 0x18 ;  /* 0x00000018000079c8 */ /* 0x002e0000080e0500 */
[----:B------:R-:W-:-:S13]  /*22580*/  ISETP.NE.AND P0, PT, RZ, UR8, PT ;  /* 0x00000008ff007c0c */ /* 0x000fda000bf05270 */
[----:B------:R-:W-:Y:S05]  /*22590*/  @P0 EXIT ;  /* 0x000000000000094d */ /* 0x000fea0003800000 */
[----:B0-----:R-:W-:Y:S01]  /*225a0*/  LOP3.LUT P0, RZ, R0, 0xff, RZ, 0xc0, !PT ;  /* 0x000000ff00ff7812 */ /* 0x001fe2000780c0ff */
[----:B------:R-:W-:Y:S02]  /*225b0*/  IMAD.MOV.U32 R0, RZ, RZ, 0x1 ;  /* 0x00000001ff007424 */ /* 0x000fe400078e00ff */
[----:B------:R-:W-:-:S10]  /*225c0*/  IMAD.MOV.U32 R8, RZ, RZ, RZ ;  /* 0x000000ffff087224 */ /* 0x000fd400078e00ff */
[----:B------:R-:W-:Y:S05]  /*225d0*/  @!P0 BRA `(.L_x_560) ;  /* 0x0000000c00548947 */ /* 0x000fea0003800000 */
[----:B------:R-:W0:Y:S01]  /*225e0*/  LDC R0, c[0x0][0x28c] ;  /* 0x0000a300ff007b82 */ /* 0x000e220000000800 */
[----:B------:R-:W-:Y:S01]  /*225f0*/  ULDC UR5, c[0x0][0x658] ;  /* 0x0001960000057ab9 */ /* 0x000fe20000000800 */
[----:B------:R-:W-:Y:S01]  /*22600*/  UMOV UR7, 0xffffffff ;  /* 0xffffffff00077882 */ /* 0x000fe20000000000 */
[----:B------:R-:W-:Y:S01]  /*22610*/  ULDC UR6, c[0x0][0xc] ;  /* 0x0000030000067ab9 */ /* 0x000fe20000000800 */
[----:B------:R-:W-:Y:S01]  /*22620*/  USHF.L.U32 UR9, UR7, UR5, URZ ;  /* 0x0000000507097299 */ /* 0x000fe2000800063f */
[----:B------:R-:W-:Y:S01]  /*22630*/  BSSY B0, `(.L_x_560) ;  /* 0x00000cf000007945 */ /* 0x000fe20003800000 */
[----:B------:R-:W-:Y:S01]  /*22640*/  UMOV UR8, 0x1 ;  /* 0x0000000100087882 */ /* 0x000fe20000000000 */
[----:B------:R-:W-:Y:S01]  /*22650*/  ULDC UR7, c[0x0][0x10] ;  /* 0x0000040000077ab9 */ /* 0x000fe20000000800 */
[----:B------:R-:W1:Y:S01]  /*22660*/  S2UR UR10, SR_CgaCtaId ;  /* 0x00000000000a79c3 */ /* 0x000e620000008800 */
[----:B------:R-:W-:Y:S01]  /*22670*/  UIMAD.WIDE.U32 UR6, UR6, UR7, URZ ;  /* 0x00000007060672a5 */ /* 0x000fe2000f8e003f */
[----:B------:R-:W-:Y:S01]  /*22680*/  IMAD.MOV.U32 R10, RZ, RZ, 0x1 ;  /* 0x00000001ff0a7424 */ /* 0x000fe200078e00ff */
[----:B------:R-:W-:Y:S01]  /*22690*/  USHF.L.U32 UR5, UR8, UR5, URZ ;  /* 0x0000000508057299 */ /* 0x000fe2000800063f */
[----:B------:R-:W-:Y:S01]  /*226a0*/  IMAD.MOV.U32 R8, RZ, RZ, RZ ;  /* 0x000000ffff087224 */ /* 0x000fe200078e00ff */
[----:B------:R-:W-:Y:S01]  /*226b0*/  ULDC UR4, c[0x0][0x600] ;  /* 0x0001800000047ab9 */ /* 0x000fe20000000800 */
[----:B------:R-:W-:Y:S01]  /*226c0*/  ULDC UR8, c[0x0][0x14] ;  /* 0x0000050000087ab9 */ /* 0x000fe20000000800 */
[----:B------:R-:W-:-:S02]  /*226d0*/  ULOP3.LUT UR21, UR13, 0x2, URZ, 0xfc, !UPT ;  /* 0x000000020d157892 */ /* 0x000fc4000f8efc3f */
[----:B------:R-:W-:Y:S02]  /*226e0*/  UIMAD.WIDE.U32 UR22, UR6, UR8, URZ ;  /* 0x00000008061672a5 */ /* 0x000fe4000f8e003f */
[----:B------:R-:W-:Y:S02]  /*226f0*/  UIMAD UR16, UR7, UR8, URZ ;  /* 0x00000008071072a4 */ /* 0x000fe4000f8e023f */
[----:B------:R-:W-:Y:S02]  /*22700*/  UIADD3 UR4, UR4, -0x1, URZ ;  /* 0xffffffff04047890 */ /* 0x000fe4000fffe03f */
[----:B------:R-:W-:Y:S01]  /*22710*/  ULOP3.LUT UR18, URZ, UR9, URZ, 0x33, !UPT ;  /* 0x000000093f127292 */ /* 0x000fe2000f8e333f */
[----:B0-----:R-:W-:Y:S01]  /*22720*/  VIADD R0, R0, 0x1f ;  /* 0x0000001f00007836 */ /* 0x001fe20000000000 */
[----:B------:R-:W-:Y:S01]  /*22730*/  UIADD3 UR16, UR23, UR16, URZ ;  /* 0x0000001017107290 */ /* 0x000fe2000fffe03f */
[----:B------:R-:W-:-:S03]  /*22740*/  ULDC.64 UR24, c[0x0][0x198] ;  /* 0x0000660000187ab9 */ /* 0x000fc60000000a00 */
[----:B------:R-:W-:Y:S01]  /*22750*/  SHF.R.S32.HI R3, RZ, 0x1f, R0 ;  /* 0x0000001fff037819 */ /* 0x000fe20000011400 */
[----:B-1----:R-:W-:-:S03]  /*22760*/  IMAD.U32 R7, RZ, RZ, UR10 ;  /* 0x0000000aff077e24 */ /* 0x002fc6000f8e00ff */
[----:B------:R-:W-:Y:S01]  /*22770*/  LEA.HI R3, R3, R0, RZ, 0x5 ;  /* 0x0000000003037211 */ /* 0x000fe200078f28ff */
[----:B------:R-:W-:-:S03]  /*22780*/  IMAD.MOV.U32 R0, RZ, RZ, 0x1 ;  /* 0x00000001ff007424 */ /* 0x000fc600078e00ff */
[----:B------:R-:W-:-:S05]  /*22790*/  SHF.R.S32.HI R6, RZ, 0x5, R3 ;  /* 0x00000005ff067819 */ /* 0x000fca0000011403 */
[----:B------:R-:W-:-:S07]  /*227a0*/  VIADD R16, R6, 0x1 ;  /* 0x0000000106107836 */ /* 0x000fce0000000000 */
.L_x_571:
[----:B------:R-:W-:-:S03]  /*227b0*/  UMOV UR6, 0xffffffff ;  /* 0xffffffff00067882 */ /* 0x000fc60000000000 */
[----:B------:R-:W-:Y:S05]  /*227c0*/  BRA.DIV UR6, `(.L_x_561) ;  /* 0x00000016063c7947 */ /* 0x000fea000b800000 */
[----:B------:R-:W-:-:S13]  /*227d0*/  ELECT P0, URZ, PT ;  /* 0x00000000003f782f */ /* 0x000fda0003800000 */
.L_x_592:
[----:B------:R-:W0:Y:S01]  /*227e0*/  LDC R2, c[0x0][0x28c] ;  /* 0x0000a300ff027b82 */ /* 0x000e220000000800 */
[----:B------:R-:W-:Y:S01]  /*227f0*/  BSSY B1, `(.L_x_562) ;  /* 0x000003b000017945 */ /* 0x000fe20003800000 */
[----:B0-----:R-:W-:-:S13]  /*22800*/  ISETP.LT.OR P0, PT, R2, 0x1, !P0 ;  /* 0x000000010200780c */ /* 0x001fda0004701670 */
[----:B------:R-:W-:Y:S05]  /*22810*/  @P0 BRA `(.L_x_563) ;  /* 0x0000000000e00947 */ /* 0x000fea0003800000 */
[----:B------:R-:W-:Y:S02]  /*22820*/  IMAD R2, R12, 0x2, R7 ;  /* 0x000000020c027824 */ /* 0x000fe400078e0207 */
[----:B------:R-:W-:Y:S02]  /*22830*/  IMAD.SHL.U32 R4, R4, 0x100, RZ ;  /* 0x0000010004047824 */ /* 0x000fe400078e00ff */
[----:B------:R-:W-:Y:S02]  /*22840*/  IMAD.SHL.U32 R2, R2, 0x80, RZ ;  /* 0x0000008002027824 */ /* 0x000fe400078e00ff */
[----:B------:R-:W-:Y:S02]  /*22850*/  IMAD.MOV.U32 R14, RZ, RZ, RZ ;  /* 0x000000ffff0e7224 */ /* 0x000fe400078e00ff */
[----:B------:R-:W-:Y:S02]  /*22860*/  IMAD.MOV.U32 R3, RZ, RZ, R16 ;  /* 0x000000ffff037224 */ /* 0x000fe400078e0010 */
[----:B------:R-:W-:-:S02]  /*22870*/  IMAD.MOV.U32 R5, RZ, RZ, R0 ;  /* 0x000000ffff057224 */ /* 0x000fc400078e0000 */
[----:B------:R-:W-:-:S07]  /*22880*/  IMAD.MOV.U32 R9, RZ, RZ, R8 ;  /* 0x000000ffff097224 */ /* 0x000fce00078e0008 */
.L_x_566:
[----:B------:R-:W0:Y:S01]  /*22890*/  S2UR UR6, SR_CgaCtaId ;  /* 0x00000000000679c3 */ /* 0x000e220000008800 */
[----:B------:R-:W-:Y:S02]  /*228a0*/  MOV R12, 0x400 ;  /* 0x00000400000c7802 */ /* 0x000fe40000000f00 */
[----:B------:R-:W-:Y:S01]  /*228b0*/  SHF.L.U32 R13, R5, 0x1f, RZ ;  /* 0x0000001f050d7819 */ /* 0x000fe200000006ff */
[----:B0-----:R-:W-:-:S05]  /*228c0*/  IMAD.U32 R7, RZ, RZ, UR6 ;  /* 0x00000006ff077e24 */ /* 0x001fca000f8e00ff */
[----:B------:R-:W-:-:S05]  /*228d0*/  LEA R12, R7, R12, 0x18 ;  /* 0x0000000c070c7211 */ /* 0x000fca00078ec0ff */
[----:B------:R-:W-:-:S04]  /*228e0*/  IMAD R18, R9, 0x8, R12 ;  /* 0x0000000809127824 */ /* 0x000fc800078e020c */
[----:B------:R-:W0:Y:S02]  /*228f0*/  SYNCS.PHASECHK.TRANS64.TRYWAIT P0, [R18+URZ+0x70], R13 ;  /* 0x0000700d120075a7 */ /* 0x000e24000800017f */
[----:B0-----:R-:W-:Y:S05]  /*22900*/  @!P0 BRA `(.L_x_564) ;  /* 0x00000014000c8947 */ /* 0x001fea0003800000 */
.L_x_593:
[----:B------:R-:W1:Y:S01]  /*22910*/  S2R R15, SR_TID.X ;  /* 0x00000000000f7919 */ /* 0x000e620000002100 */
[----:B------:R-:W-:-:S04]  /*22920*/  UPRMT UR6, UR21, 0x9910, URZ ;  /* 0x0000991015067896 */ /* 0x000fc8000800003f */
[----:B------:R-:W-:Y:S01]  /*22930*/  UISETP.NE.AND UP0, UPT, UR6, 0x2, UPT ;  /* 0x000000020600788c */ /* 0x000fe2000bf05270 */
[----:B-1----:R-:W-:-:S13]  /*22940*/  LOP3.LUT P0, RZ, R15, 0x7f, RZ, 0xc0, !PT ;  /* 0x0000007f0fff7812 */ /* 0x002fda000780c0ff */
[----:B0-----:R-:W0:Y:S02]  /*22950*/  @!P0 LDC R13, c[0x0][0x500] ;  /* 0x00014000ff0d8b82 */ /* 0x001e240000000800 */
[----:B0-----:R0:W-:Y:S01]  /*22960*/  @!P0 SYNCS.ARRIVE.TRANS64 RZ, [R18+URZ], R13 ;  /* 0x0000000d12ff89a7 */ /* 0x0011e2000800003f */
[----:B------:R-:W-:-:S13]  /*22970*/  PLOP3.LUT P0, PT, PT, PT, UP0, 0x80, 0x0 ;  /* 0x000000000000781c */ /* 0x000fda0003f0f008 */
[----:B0-----:R-:W-:Y:S05]  /*22980*/  @P0 BRA `(.L_x_565) ;  /* 0x0000000000040947 */ /* 0x001fea0003800000 */
[----:B------:R-:W-:Y:S01]  /*22990*/  BPT.TRAP 0x1 ;  /* 0x000000040000795c */ /* 0x000fe20000300000 */
.L_x_565:
[----:B------:R-:W-:Y:S01]  /*229a0*/  IMAD.SHL.U32 R13, R9, 0x2000, RZ ;  /* 0x00002000090d7824 */ /* 0x000fe200078e00ff */
[----:B------:R-:W-:Y:S01]  /*229b0*/  R2UR UR8, R12 ;  /* 0x000000000c0872ca */ /* 0x000fe200000e0000 */
[----:B------:R-:W-:Y:S01]  /*229c0*/  VIADD R3, R3, 0xffffffff ;  /* 0xffffffff03037836 */ /* 0x000fe20000000000 */
[----:B------:R-:W-:Y:S01]  /*229d0*/  R2UR UR9, R18 ;  /* 0x00000000120972ca */ /* 0x000fe200000e0000 */
[--C-:B------:R-:W-:Y:S01]  /*229e0*/  IMAD R15, R7, 0x1000, R13.reuse ;  /* 0x00001000070f7824 */ /* 0x100fe200078e020d */
[----:B------:R-:W-:Y:S01]  /*229f0*/  IADD3 R12, R12, 0x1c200, R13 ;  /* 0x0001c2000c0c7810 */ /* 0x000fe20007ffe00d */
[----:B------:R-:W-:Y:S01]  /*22a00*/  UIADD3 UR6, UP0, UR24, 0xf0, URZ ;  /* 0x000000f018067890 */ /* 0x000fe2000ff1e03f */
[----:B------:R-:W-:Y:S01]  /*22a10*/  R2UR UR11, R2 ;  /* 0x00000000020b72ca */ /* 0x000fe200000e0000 */
[----:B------:R-:W-:Y:S01]  /*22a20*/  UIADD3 UR26, UP1, UR24, 0x1f0, URZ ;  /* 0x000001f0181a7890 */ /* 0x000fe2000ff3e03f */
[----:B------:R-:W-:Y:S01]  /*22a30*/  R2UR UR7, R15 ;  /* 0x000000000f0772ca */ /* 0x000fe200000e0000 */
[----:B------:R-:W-:Y:S01]  /*22a40*/  VIADD R9, R9, 0x1 ;  /* 0x0000000109097836 */ /* 0x000fe20000000000 */
[----:B------:R-:W-:Y:S01]  /*22a50*/  R2UR UR10, R14 ;  /* 0x000000000e0a72ca */ /* 0x000fe200000e0000 */
[----:B------:R-:W-:Y:S01]  /*22a60*/  UIADD3.X UR27, URZ, UR25, URZ, UP1, !UPT ;  /* 0x000000193f1b7290 */ /* 0x000fe20008ffe43f */
[----:B------:R-:W-:Y:S01]  /*22a70*/  R2UR UR12, R11 ;  /* 0x000000000b0c72ca */ /* 0x000fe200000e0000 */
[----:B------:R-:W-:Y:S01]  /*22a80*/  UMOV UR20, 0x30000 ;  /* 0x0003000000147882 */ /* 0x000fe20000000000 */
[----:B------:R-:W-:Y:S01]  /*22a90*/  R2UR UR17, R12 ;  /* 0x000000000c1172ca */ /* 0x000fe200000e0000 */
[----:B------:R-:W-:Y:S01]  /*22aa0*/  UMOV UR14, 0x0 ;  /* 0x00000000000e7882 */ /* 0x000fe20000000000 */
[----:B------:R-:W-:Y:S01]  /*22ab0*/  R2UR UR19, R4 ;  /* 0x00000000041372ca */ /* 0x000fe200000e0000 */
[----:B------:R-:W-:Y:S01]  /*22ac0*/  UMOV UR15, 0x10000000 ;  /* 0x10000000000f7882 */ /* 0x000fe20000000000 */
[----:B------:R-:W-:Y:S01]  /*22ad0*/  ISETP.GT.AND P1, PT, R3, 0x1, PT ;  /* 0x000000010300780c */ /* 0x000fe20003f24270 */
[----:B------:R-:W-:Y:S01]  /*22ae0*/  VIADD R14, R14, 0x20 ;  /* 0x000000200e0e7836 */ /* 0x000fe20000000000 */
[----:B------:R-:W-:Y:S01]  /*22af0*/  ISETP.NE.AND P0, PT, R9, 0xe, PT ;  /* 0x0000000e0900780c */ /* 0x000fe20003f05270 */
[----:B------:R-:W-:-:S02]  /*22b00*/  UIADD3 UR8, UR8, 0x200, UR7 ;  /* 0x0000020008087890 */ /* 0x000fc4000fffe007 */
[----:B------:R-:W-:Y:S01]  /*22b10*/  UIADD3.X UR7, URZ, UR25, URZ, UP0, !UPT ;  /* 0x000000193f077290 */ /* 0x000fe200087fe43f */
[----:B------:R-:W-:Y:S02]  /*22b20*/  SEL R12, RZ, 0x1, P0 ;  /* 0x00000001ff0c7807 */ /* 0x000fe40000000000 */
[----:B------:R-:W-:Y:S02]  /*22b30*/  SEL R9, R9, RZ, P0 ;  /* 0x000000ff09097207 */ /* 0x000fe40000000000 */
[----:B------:R-:W-:-:S04]  /*22b40*/  LOP3.LUT R5, R5, R12, RZ, 0x3c, !PT ;  /* 0x0000000c05057212 */ /* 0x000fc800078e3cff */
[----:B------:R0:W-:Y:S02]  /*22b50*/  UTMALDG.3D.MULTICAST [UR8], [UR6], UR20, desc[UR14] ;  /* 0x00000e08060073b4 */ /* 0x0001e40008011814 */
[----:B0-----:R-:W-:Y:S01]  /*22b60*/  UMOV UR8, UR17 ;  /* 0x0000001100087c82 */ /* 0x001fe20008000000 */
[----:B------:R-:W-:Y:S02]  /*22b70*/  UMOV UR11, UR19 ;  /* 0x00000013000b7c82 */ /* 0x000fe40008000000 */
[----:B------:R0:W-:Y:S02]  /*22b80*/  UTMALDG.3D [UR8], [UR26], desc[UR14] ;  /* 0x00000e081a0075b4 */ /* 0x0001e40008011000 */
[----:B0-----:R-:W-:Y:S05]  /*22b90*/  @P1 BRA `(.L_x_566) ;  /* 0xfffffffc003c1947 */ /* 0x001fea000383ffff */
.L_x_563:
[----:B------:R-:W-:Y:S05]  /*22ba0*/  BSYNC B1 ;  /* 0x0000000000017941 */ /* 0x000fea0003800000 */
.L_x_562:
[----:B------:R-:W2:Y:S01]  /*22bb0*/  LDL.LU R17, [R1+0x45c] ;  /* 0x00045c0001117983 */ /* 0x000ea20000300800 */
[----:B------:R-:W-:Y:S01]  /*22bc0*/  LOP3.LUT P0, RZ, R10, 0xff, RZ, 0xc0, !PT ;  /* 0x000000ff0aff7812 */ /* 0x000fe2000780c0ff */
[C---:B------:R-:W-:Y:S01]  /*22bd0*/  IMAD.IADD R8, R6.reuse, 0x1, R8 ;  /* 0x0000000106087824 */ /* 0x040fe200078e0208 */
[----:B------:R-:W-:Y:S01]  /*22be0*/  ULDC.64 UR6, c[0x0][0x650] ;  /* 0x0001940000067ab9 */ /* 0x000fe20000000a00 */
[----:B------:R-:W3:Y:S01]  /*22bf0*/  LDL.LU R15, [R1+0x460] ;  /* 0x00046000010f7983 */ /* 0x000ee20000300800 */
[----:B------:R-:W-:Y:S01]  /*22c00*/  ISETP.GE.U32.AND P1, PT, R6, 0xe, PT ;  /* 0x0000000e0600780c */ /* 0x000fe20003f26070 */
[----:B------:R-:W-:Y:S01]  /*22c10*/  BSSY B1, `(.L_x_567) ;  /* 0x000006e000017945 */ /* 0x000fe20003800000 */
[----:B------:R-:W-:Y:S01]  /*22c20*/  IMAD.MOV.U32 R12, RZ, RZ, -0x1 ;  /* 0xffffffffff0c7424 */ /* 0x000fe200078e00ff */
[----:B------:R-:W-:Y:S01]  /*22c30*/  PRMT R10, RZ, 0x7610, R10 ;  /* 0x00007610ff0a7816 */ /* 0x000fe2000000000a */
[----:B------:R-:W-:Y:S02]  /*22c40*/  IMAD.MOV.U32 R4, RZ, RZ, -0x1 ;  /* 0xffffffffff047424 */ /* 0x000fe400078e00ff */
[----:B------:R-:W-:-:S03]  /*22c50*/  IMAD.MOV.U32 R11, RZ, RZ, -0x1 ;  /* 0xffffffffff0b7424 */ /* 0x000fc600078e00ff */
[----:B------:R-:W0:Y:S01]  /*22c60*/  @P0 S2R R7, SR_CgaCtaId ;  /* 0x0000000000070919 */ /* 0x000e220000008800 */
[----:B------:R-:W-:-:S04]  /*22c70*/  @P0 MOV R2, 0x400 ;  /* 0x0000040000020802 */ /* 0x000fc80000000f00 */
[----:B0-----:R-:W-:-:S04]  /*22c80*/  @P0 LEA R2, R7, R2, 0x18 ;  /* 0x0000000207020211 */ /* 0x001fc800078ec0ff */
[----:B------:R0:W-:Y:S01]  /*22c90*/  @P0 SYNCS.ARRIVE.TRANS64.A1T0 RZ, [R2+URZ+0xf8], RZ ;  /* 0x0000f8ff02ff09a7 */ /* 0x0001e2000810003f */
[----:B------:R-:W-:-:S04]  /*22ca0*/  ISETP.GT.U32.AND P0, PT, R8, 0xd, PT ;  /* 0x0000000d0800780c */ /* 0x000fc80003f04070 */
[----:B------:R-:W-:Y:S02]  /*22cb0*/  ISETP.LT.U32.AND P0, PT, R6, 0xe, P0 ;  /* 0x0000000e0600780c */ /* 0x000fe40000701070 */
[----:B0-----:R-:W-:-:S05]  /*22cc0*/  SHF.R.U32.HI R2, RZ, 0x1, R8 ;  /* 0x00000001ff027819 */ /* 0x001fca0000011608 */
[----:B------:R-:W-:-:S05]  /*22cd0*/  IMAD.WIDE.U32 R2, R2, -0x6db6db6d, RZ ;  /* 0x9249249302027825 */ /* 0x000fca00078e00ff */
[----:B------:R-:W-:Y:S02]  /*22ce0*/  SHF.R.U32.HI R5, RZ, 0x2, R3 ;  /* 0x00000002ff057819 */ /* 0x000fe40000011603 */
[----:B------:R-:W-:Y:S02]  /*22cf0*/  SEL R3, RZ, 0x1, !P0 ;  /* 0x00000001ff037807 */ /* 0x000fe40004000000 */
[----:B------:R-:W-:Y:S01]  /*22d00*/  PRMT R2, RZ, 0x7610, R2 ;  /* 0x00007610ff027816 */ /* 0x000fe20000000002 */
[----:B------:R-:W-:Y:S01]  /*22d10*/  IMAD R8, R5, -0xe, R8 ;  /* 0xfffffff205087824 */ /* 0x000fe200078e0208 */
[----:B------:R-:W-:-:S04]  /*22d20*/  LOP3.LUT R0, R0, R3, RZ, 0x3c, !PT ;  /* 0x0000000300007212 */ /* 0x000fc800078e3cff */
[----:B------:R-:W-:Y:S02]  /*22d30*/  @P1 LOP3.LUT R0, R0, 0x1, R5, 0x78, !PT ;  /* 0x0000000100001812 */ /* 0x000fe400078e7805 */
[----:B---3--:R-:W-:-:S04]  /*22d40*/  IADD3 R15, P0, R15, UR22, RZ ;  /* 0x000000160f0f7c10 */ /* 0x008fc8000ff1e0ff */
[----:B--2---:R-:W-:Y:S01]  /*22d50*/  IADD3.X R17, R17, UR16, RZ, P0, !PT ;  /* 0x0000001011117c10 */ /* 0x004fe200087fe4ff */
[----:B------:R0:W-:Y:S01]  /*22d60*/  STL [R1+0x460], R15 ;  /* 0x0004600f01007387 */ /* 0x0001e20000100800 */
[----:B------:R-:W-:-:S03]  /*22d70*/  ISETP.GE.U32.AND P0, PT, R15, UR6, PT ;  /* 0x000000060f007c0c */ /* 0x000fc6000bf06070 */
[----:B------:R0:W-:Y:S01]  /*22d80*/  STL [R1+0x45c], R17 ;  /* 0x00045c1101007387 */ /* 0x0001e20000100800 */
[----:B------:R-:W-:-:S13]  /*22d90*/  ISETP.GE.U32.AND.EX P0, PT, R17, UR7, PT, P0 ;  /* 0x0000000711007c0c */ /* 0x000fda000bf06100 */
[----:B0-----:R-:W-:Y:S05]  /*22da0*/  @P0 BRA `(.L_x_568) ;  /* 0x0000000400500947 */ /* 0x001fea0003800000 */
[----:B------:R-:W0:Y:S01]  /*22db0*/  S2R R9, SR_CTAID.X ;  /* 0x0000000000097919 */ /* 0x000e220000002500 */
[----:B------:R-:W-:Y:S01]  /*22dc0*/  ULDC UR6, c[0x0][0x150] ;  /* 0x0000540000067ab9 */ /* 0x000fe20000000800 */
[----:B------:R-:W1:Y:S01]  /*22dd0*/  LDC R4, c[0x0][0x144] ;  /* 0x00005100ff047b82 */ /* 0x000e620000000800 */
[----:B------:R-:W-:Y:S01]  /*22de0*/  ULDC UR9, c[0x0][0x630] ;  /* 0x00018c0000097ab9 */ /* 0x000fe20000000800 */
[----:B------:R-:W2:Y:S06]  /*22df0*/  S2R R2, SR_CTAID.Y ;  /* 0x0000000000027919 */ /* 0x000eac0000002600 */
[----:B------:R-:W3:Y:S01]  /*22e00*/  LDC R13, c[0x0][0x148] ;  /* 0x00005200ff0d7b82 */ /* 0x000ee20000000800 */
[----:B0-----:R-:W-:-:S02]  /*22e10*/  I2FP.F32.U32 R3, R9 ;  /* 0x0000000900037245 */ /* 0x001fc40000201000 */
[----:B--2---:R-:W-:-:S03]  /*22e20*/  I2FP.F32.U32 R5, R2 ;  /* 0x0000000200057245 */ /* 0x004fc60000201000 */
[----:B------:R-:W-:Y:S01]  /*22e30*/  FMUL R3, R3, UR6 ;  /* 0x0000000603037c20 */ /* 0x000fe20008400000 */
[----:B------:R-:W-:Y:S02]  /*22e40*/  ULDC UR6, c[0x0][0x154] ;  /* 0x0000550000067ab9 */ /* 0x000fe40000000800 */
[----:B------:R-:W-:Y:S01]  /*22e50*/  FMUL R11, R5, UR6 ;  /* 0x00000006050b7c20 */ /* 0x000fe20008400000 */
[----:B------:R-:W-:Y:S02]  /*22e60*/  ULDC.64 UR6, c[0x0][0x628] ;  /* 0x00018a0000067ab9 */ /* 0x000fe40000000a00 */
[----:B------:R-:W0:Y:S01]  /*22e70*/  F2I.U32.TRUNC.NTZ R3, R3 ;  /* 0x0000000300037305 */ /* 0x000e22000020f000 */
[----:B------:R-:W-:-:S04]  /*22e80*/  ISETP.NE.U32.AND P0, PT, RZ, UR6, PT ;  /* 0x00000006ff007c0c */ /* 0x000fc8000bf05070 */
[----:B------:R-:W-:-:S03]  /*22e90*/  ISETP.NE.AND.EX P0, PT, RZ, UR7, PT, P0 ;  /* 0x00000007ff007c0c */ /* 0x000fc6000bf05300 */
[----:B------:R-:W2:Y:S01]  /*22ea0*/  F2I.U32.TRUNC.NTZ R11, R11 ;  /* 0x0000000b000b7305 */ /* 0x000ea2000020f000 */
[----:B0-----:R-:W-:Y:S02]  /*22eb0*/  IMAD.MOV R5, RZ, RZ, -R3 ;  /* 0x000000ffff057224 */ /* 0x001fe400078e0a03 */
[----:B------:R-:W-:Y:S02]  /*22ec0*/  IMAD.MOV.U32 R3, RZ, RZ, R17 ;  /* 0x000000ffff037224 */ /* 0x000fe400078e0011 */
[----:B-1----:R-:W-:Y:S02]  /*22ed0*/  IMAD R9, R4, R5, R9 ;  /* 0x0000000504097224 */ /* 0x002fe400078e0209 */
[----:B--2---:R-:W-:-:S04]  /*22ee0*/  IMAD.MOV R4, RZ, RZ, -R11 ;  /* 0x000000ffff047224 */ /* 0x004fc800078e0a0b */
[----:B---3--:R-:W-:Y:S02]  /*22ef0*/  @P4 IMAD R9, R13, R4, R2 ;  /* 0x000000040d094224 */ /* 0x008fe400078e0202 */
[----:B------:R-:W-:Y:S01]  /*22f00*/  IMAD.MOV.U32 R2, RZ, RZ, R15 ;  /* 0x000000ffff027224 */ /* 0x000fe200078e000f */
[----:B------:R-:W-:Y:S06]  /*22f10*/  @!P0 BRA `(.L_x_569) ;  /* 0x0000000000288947 */ /* 0x000fec0003800000 */
[----:B------:R-:W-:Y:S02]  /*22f20*/  ULDC UR8, c[0x0][0x634] ;  /* 0x00018d0000087ab9 */ /* 0x000fe40000000800 */
[----:B------:R-:W-:-:S05]  /*22f30*/  IADD3 R3, P0, R15, UR8, RZ ;  /* 0x000000080f037c10 */ /* 0x000fca000ff1e0ff */
[----:B------:R-:W-:-:S04]  /*22f40*/  IMAD.X R11, RZ, RZ, R17, P0 ;  /* 0x000000ffff0b7224 */ /* 0x000fc800000e0611 */
[----:B------:R-:W-:-:S04]  /*22f50*/  IMAD.WIDE.U32 R4, R11, UR6, RZ ;  /* 0x000000060b047c25 */ /* 0x000fc8000f8e00ff */
[----:B------:R-:W-:-:S04]  /*22f60*/  IMAD.WIDE.U32 R4, P0, R3, UR7, R4 ;  /* 0x0000000703047c25 */ /* 0x000fc8000f800004 */
[----:B------:R-:W-:-:S04]  /*22f70*/  IMAD.WIDE.U32 R2, R3, UR6, RZ ;  /* 0x0000000603027c25 */ /* 0x000fc8000f8e00ff */
[----:B------:R-:W-:Y:S01]  /*22f80*/  IMAD.MOV.U32 R2, RZ, RZ, R5 ;  /* 0x000000ffff027224 */ /* 0x000fe200078e0005 */
[----:B------:R-:W-:Y:S01]  /*22f90*/  IADD3 RZ, P1, R3, R4, RZ ;  /* 0x0000000403ff7210 */ /* 0x000fe20007f3e0ff */
[----:B------:R-:W-:-:S04]  /*22fa0*/  IMAD.X R3, RZ, RZ, RZ, P0 ;  /* 0x000000ffff037224 */ /* 0x000fc800000e06ff */
[----:B------:R-:W-:-:S08]  /*22fb0*/  IMAD.WIDE.U32.X R2, R11, UR7, R2, P1 ;  /* 0x000000070b027c25 */ /* 0x000fd000088e0402 */
.L_x_569:
[--C-:B------:R-:W-:Y:S01]  /*22fc0*/  SHF.R.U64 R11, R2, UR9, R3.reuse ;  /* 0x00000009020b7c19 */ /* 0x100fe20008001203 */
[----:B------:R-:W-:Y:S01]  /*22fd0*/  ULDC.64 UR6, c[0x0][0x620] ;  /* 0x0001880000067ab9 */ /* 0x000fe20000000a00 */
[----:B------:R-:W-:Y:S01]  /*22fe0*/  SHF.R.U32.HI R2, RZ, UR9, R3 ;  /* 0x00000009ff027c19 */ /* 0x000fe20008011603 */
[----:B------:R-:W-:Y:S01]  /*22ff0*/  IMAD.MOV.U32 R3, RZ, RZ, R17 ;  /* 0x000000ffff037224 */ /* 0x000fe200078e0011 */
[----:B------:R-:W-:Y:S01]  /*23000*/  IADD3 R13, P0, RZ, -R11, RZ ;  /* 0x8000000bff0d7210 */ /* 0x000fe20007f1e0ff */
[----:B------:R-:W-:-:S04]  /*23010*/  ULDC.64 UR8, c[0x0][0x640] ;  /* 0x0001900000087ab9 */ /* 0x000fc80000000a00 */
[----:B------:R-:W-:Y:S01]  /*23020*/  IMAD.X R2, RZ, RZ, ~R2, P0 ;  /* 0x000000ffff027224 */ /* 0x000fe200000e0e02 */
[----:B------:R-:W-:-:S03]  /*23030*/  ISETP.NE.U32.AND P0, PT, RZ, UR8, PT ;  /* 0x00000008ff007c0c */ /* 0x000fc6000bf05070 */
[----:B------:R-:W-:Y:S01]  /*23040*/  IMAD R2, R2, UR6, RZ ;  /* 0x0000000602027c24 */ /* 0x000fe2000f8e02ff */
[----:B------:R-:W-:-:S03]  /*23050*/  ISETP.NE.AND.EX P0, PT, RZ, UR9, PT, P0 ;  /* 0x00000009ff007c0c */ /* 0x000fc6000bf05300 */
[----:B------:R-:W-:Y:S02]  /*23060*/  IMAD R5, R13, UR7, R2 ;  /* 0x000000070d057c24 */ /* 0x000fe4000f8e0202 */
[----:B------:R-:W-:-:S04]  /*23070*/  IMAD.MOV.U32 R2, RZ, RZ, R15 ;  /* 0x000000ffff027224 */ /* 0x000fc800078e000f */
[----:B------:R-:W-:Y:S01]  /*23080*/  IMAD.WIDE.U32 R2, R13, UR6, R2 ;  /* 0x000000060d027c25 */ /* 0x000fe2000f8e0002 */
[----:B------:R-:W-:-:S03]  /*23090*/  ULDC UR6, c[0x0][0x618] ;  /* 0x0001860000067ab9 */ /* 0x000fc60000000800 */
[----:B------:R-:W-:-:S05]  /*230a0*/  IMAD.IADD R3, R3, 0x1, R5 ;  /* 0x0000000103037824 */ /* 0x000fca00078e0205 */
[--C-:B------:R-:W-:Y:S02]  /*230b0*/  SHF.R.U64 R12, R2, UR6, R3.reuse ;  /* 0x00000006020c7c19 */ /* 0x100fe40008001203 */
[----:B------:R-:W-:Y:S01]  /*230c0*/  SHF.R.U32.HI R3, RZ, UR6, R3 ;  /* 0x00000006ff037c19 */ /* 0x000fe20008011603 */
[----:B------:R-:W-:-:S03]  /*230d0*/  ULDC UR6, c[0x0][0x608] ;  /* 0x0001820000067ab9 */ /* 0x000fc60000000800 */
[--C-:B------:R-:W-:Y:S02]  /*230e0*/  SHF.R.U64 R13, R12, UR6, R3.reuse ;  /* 0x000000060c0d7c19 */ /* 0x100fe40008001203 */
[----:B------:R-:W-:Y:S01]  /*230f0*/  SHF.R.U32.HI R2, RZ, UR6, R3 ;  /* 0x00000006ff027c19 */ /* 0x000fe20008011603 */
[----:B------:R-:W-:-:S03]  /*23100*/  ULDC UR6, c[0x0][0x658] ;  /* 0x0001960000067ab9 */ /* 0x000fc60000000800 */
[--C-:B------:R-:W-:Y:S02]  /*23110*/  SHF.R.U64 R14, R13, UR6, R2.reuse ;  /* 0x000000060d0e7c19 */ /* 0x100fe40008001202 */
[----:B------:R-:W-:-:S03]  /*23120*/  SHF.R.U32.HI R15, RZ, UR6, R2 ;  /* 0x00000006ff0f7c19 */ /* 0x000fc60008011602 */
[----:B------:R-:W-:Y:S02]  /*23130*/  IMAD.MOV.U32 R2, RZ, RZ, R14 ;  /* 0x000000ffff027224 */ /* 0x000fe400078e000e */
        /* <DEDUP_REMOVED lines=12> */
.L_x_570:
[----:B------:R-:W-:Y:S01]  /*23200*/  ULDC UR6, c[0x0][0x648] ;  /* 0x0001920000067ab9 */ /* 0x000fe20000000800 */
[----:B------:R-:W-:Y:S02]  /*23210*/  LOP3.LUT R13, R13, UR18, RZ, 0xc0, !PT ;  /* 0x000000120d0d7c12 */ /* 0x000fe4000f8ec0ff */
[----:B------:R-:W-:Y:S01]  /*23220*/  SHF.R.U64 R2, R2, UR6, R3 ;  /* 0x0000000602027c19 */ /* 0x000fe20008001203 */
[----:B------:R-:W-:-:S04]  /*23230*/  ULDC UR6, c[0x0][0x638] ;  /* 0x00018e0000067ab9 */ /* 0x000fc80000000800 */
[----:B------:R-:W-:Y:S02]  /*23240*/  IMAD.MOV R3, RZ, RZ, -R2 ;  /* 0x000000ffff037224 */ /* 0x000fe400078e0a02 */
[----:B------:R-:W-:Y:S02]  /*23250*/  IMAD R4, R2, UR5, R13 ;  /* 0x0000000502047c24 */ /* 0x000fe4000f8e020d */
[----:B------:R-:W-:Y:S01]  /*23260*/  IMAD R14, R3, UR6, R14 ;  /* 0x00000006030e7c24 */ /* 0x000fe2000f8e020e */
[----:B------:R-:W-:Y:S01]  /*23270*/  ULDC UR6, c[0x0][0x610] ;  /* 0x0001840000067ab9 */ /* 0x000fe20000000800 */
[----:B------:R-:W-:Y:S01]  /*23280*/  LOP3.LUT R3, R12, UR4, RZ, 0xc0, !PT ;  /* 0x000000040c037c12 */ /* 0x000fe2000f8ec0ff */
[----:B------:R-:W-:Y:S01]  /*23290*/  IMAD R9, R4, UR6, R9 ;  /* 0x0000000604097c24 */ /* 0x000fe2000f8e0209 */
[----:B------:R-:W-:Y:S01]  /*232a0*/  ULDC UR6, c[0x0][0x600] ;  /* 0x0001800000067ab9 */ /* 0x000fe20000000800 */
[----:B------:R-:W-:Y:S02]  /*232b0*/  IMAD.MOV.U32 R2, RZ, RZ, 0x1 ;  /* 0x00000001ff027424 */ /* 0x000fe400078e00ff */
[----:B------:R-:W-:-:S05]  /*232c0*/  IMAD R14, R14, UR6, R3 ;  /* 0x000000060e0e7c24 */ /* 0x000fca000f8e0203 */
[----:B------:R-:W-:Y:S02]  /*232d0*/  SEL R4, R14, R9, !P4 ;  /* 0x000000090e047207 */ /* 0x000fe40006000000 */
[----:B------:R-:W-:-:S07]  /*232e0*/  SEL R12, R9, R14, !P4 ;  /* 0x0000000e090c7207 */ /* 0x000fce0006000000 */
.L_x_568:
[----:B------:R-:W-:Y:S05]  /*232f0*/  BSYNC B1 ;  /* 0x0000000000017941 */ /* 0x000fea0003800000 */
.L_x_567:
[----:B------:R-:W-:-:S13]  /*23300*/  LOP3.LUT P0, RZ, R2, 0xff, RZ, 0xc0, !PT ;  /* 0x000000ff02ff7812 */ /* 0x000fda000780c0ff */
[----:B------:R-:W-:Y:S05]  /*23310*/  @P0 BRA `(.L_x_571) ;  /* 0xfffffff400240947 */ /* 0x000fea000383ffff */
[----:B------:R-:W-:Y:S05]  /*23320*/  BSYNC B0 ;  /* 0x0000000000007941 */ /* 0x000fea0003800000 */
.L_x_560:
[----:B------:R-:W-:-:S03]  /*23330*/  UMOV UR6, 0xffffffff ;  /* 0xffffffff00067882 */ /* 0x000fc60000000000 */
[----:B------:R-:W-:Y:S05]  /*23340*/  BRA.DIV UR6, `(.L_x_572) ;  /* 0x0000000a06907947 */ /* 0x000fea000b800000 */
[----:B------:R-:W-:-:S13]  /*23350*/  ELECT P0, URZ, PT ;  /* 0x00000000003f782f */ /* 0x000fda0003800000 */
.L_x_596:
[----:B------:R-:W-:Y:S04]  /*23360*/  BSSY B0, `(.L_x_573) ;  /* 0x0000086000007945 */ /* 0x000fe80003800000 */
[----:B------:R-:W-:Y:S05]  /*23370*/  @!P0 BRA `(.L_x_574) ;  /* 0x0000000800108947 */ /* 0x000fea0003800000 */
[----:B------:R-:W-:-:S04]  /*23380*/  ULOP3.LUT UR6, UR13, 0x2, URZ, 0xfc, !UPT ;  /* 0x000000020d067892 */ /* 0x000fc8000f8efc3f */
[----:B------:R-:W-:-:S06]  /*23390*/  UISETP.NE.AND UP0, UPT, UR6, 0x3, UPT ;  /* 0x000000030600788c */ /* 0x000fcc000bf05270 */
[----:B------:R-:W-:-:S13]  /*233a0*/  PLOP3.LUT P0, PT, PT, PT, UP0, 0x80, 0x0 ;  /* 0x000000000000781c */ /* 0x000fda0003f0f008 */
[----:B------:R-:W-:Y:S05]  /*233b0*/  @!P0 BRA `(.L_x_575) ;  /* 0x0000000000048947 */ /* 0x000fea0003800000 */
[----:B------:R-:W-:Y:S01]  /*233c0*/  BPT.TRAP 0x1 ;  /* 0x000000040000795c */ /* 0x000fe20000300000 */
.L_x_575:
[----:B------:R-:W0:Y:S01]  /*233d0*/  S2R R3, SR_CgaCtaId ;  /* 0x0000000000037919 */ /* 0x000e220000008800 */
[----:B------:R-:W-:-:S04]  /*233e0*/  MOV R2, 0x400 ;  /* 0x0000040000027802 */ /* 0x000fc80000000f00 */
[----:B0-----:R-:W-:Y:S02]  /*233f0*/  LEA R3, R3, R2, 0x18 ;  /* 0x0000000203037211 */ /* 0x001fe400078ec0ff */
[----:B------:R-:W-:-:S03]  /*23400*/  SHF.L.U32 R2, R0, 0x1f, RZ ;  /* 0x0000001f00027819 */ /* 0x000fc600000006ff */
[----:B------:R-:W-:-:S04]  /*23410*/  VIADD R3, R3, 0x70 ;  /* 0x0000007003037836 */ /* 0x000fc80000000000 */
[----:B------:R-:W-:-:S04]  /*23420*/  IMAD R5, R8, 0x8, R3 ;  /* 0x0000000808057824 */ /* 0x000fc800078e0203 */
[----:B------:R-:W0:Y:S02]  /*23430*/  SYNCS.PHASECHK.TRANS64.TRYWAIT P0, [R5+URZ], R2 ;  /* 0x00000002050075a7 */ /* 0x000e24000800017f */
[----:B0-----:R-:W-:Y:S05]  /*23440*/  @!P0 BRA `(.L_x_576) ;  /* 0x0000000800708947 */ /* 0x001fea0003800000 */
.L_x_597:
[----:B------:R-:W-:-:S05]  /*23450*/  VIADD R8, R8, 0x1 ;  /* 0x0000000108087836 */ /* 0x000fca0000000000 */
[----:B------:R-:W-:-:S04]  /*23460*/  ISETP.NE.AND P0, PT, R8, 0xe, PT ;  /* 0x0000000e0800780c */ /* 0x000fc80003f05270 */
[----:B0-----:R-:W-:Y:S02]  /*23470*/  SEL R5, RZ, 0x1, P0 ;  /* 0x00000001ff057807 */ /* 0x001fe40000000000 */
[----:B------:R-:W-:Y:S02]  /*23480*/  SEL R8, R8, RZ, P0 ;  /* 0x000000ff08087207 */ /* 0x000fe40000000000 */
[----:B------:R-:W-:-:S03]  /*23490*/  LOP3.LUT R5, R0, R5, RZ, 0x3c, !PT ;  /* 0x0000000500057212 */ /* 0x000fc600078e3cff */
[----:B------:R-:W-:Y:S01]  /*234a0*/  IMAD R7, R8, 0x8, R3 ;  /* 0x0000000808077824 */ /* 0x000fe200078e0203 */
[----:B------:R-:W-:-:S04]  /*234b0*/  SHF.L.U32 R0, R5, 0x1f, RZ ;  /* 0x0000001f05007819 */ /* 0x000fc800000006ff */
[----:B------:R-:W0:Y:S02]  /*234c0*/  SYNCS.PHASECHK.TRANS64.TRYWAIT P0, [R7+URZ], R0 ;  /* 0x00000000070075a7 */ /* 0x000e24000800017f */
[----:B0-----:R-:W-:Y:S05]  /*234d0*/  @!P0 BRA `(.L_x_577) ;  /* 0x0000000800608947 */ /* 0x001fea0003800000 */
.L_x_598:
[----:B0-----:R-:W-:-:S05]  /*234e0*/  VIADD R0, R8, 0x1 ;  /* 0x0000000108007836 */ /* 0x001fca0000000000 */
[----:B------:R-:W-:-:S04]  /*234f0*/  ISETP.NE.AND P0, PT, R0, 0xe, PT ;  /* 0x0000000e0000780c */ /* 0x000fc80003f05270 */
[----:B------:R-:W-:Y:S02]  /*23500*/  SEL R2, RZ, 0x1, P0 ;  /* 0x00000001ff027807 */ /* 0x000fe40000000000 */
[----:B------:R-:W-:Y:S02]  /*23510*/  SEL R4, R0, RZ, P0 ;  /* 0x000000ff00047207 */ /* 0x000fe40000000000 */
[----:B------:R-:W-:-:S03]  /*23520*/  LOP3.LUT R5, R5, R2, RZ, 0x3c, !PT ;  /* 0x0000000205057212 */ /* 0x000fc600078e3cff */
[----:B------:R-:W-:Y:S01]  /*23530*/  IMAD R7, R4, 0x8, R3 ;  /* 0x0000000804077824 */ /* 0x000fe200078e0203 */
[----:B------:R-:W-:-:S04]  /*23540*/  SHF.L.U32 R0, R5, 0x1f, RZ ;  /* 0x0000001f05007819 */ /* 0x000fc800000006ff */
[----:B------:R-:W0:Y:S02]  /*23550*/  SYNCS.PHASECHK.TRANS64.TRYWAIT P0, [R7+URZ], R0 ;  /* 0x00000000070075a7 */ /* 0x000e24000800017f */
[----:B0-----:R-:W-:Y:S05]  /*23560*/  @!P0 BRA `(.L_x_578) ;  /* 0x0000000800508947 */ /* 0x001fea0003800000 */
.L_x_599:
        /* <DEDUP_REMOVED lines=9> */
.L_x_600:
        /* <DEDUP_REMOVED lines=9> */
.L_x_601:
        /* <DEDUP_REMOVED lines=9> */
.L_x_602:
        /* <DEDUP_REMOVED lines=9> */
.L_x_603:
        /* <DEDUP_REMOVED lines=9> */
.L_x_604:
        /* <DEDUP_REMOVED lines=9> */
.L_x_605:
        /* <DEDUP_REMOVED lines=9> */
.L_x_606:
        /* <DEDUP_REMOVED lines=9> */
.L_x_607:
        /* <DEDUP_REMOVED lines=9> */
.L_x_608:
        /* <DEDUP_REMOVED lines=9> */
.L_x_609:
[----:B0-----:R-:W-:-:S05]  /*23b10*/  VIADD R0, R4, 0x1 ;  /* 0x0000000104007836 */ /* 0x001fca0000000000 */
[----:B------:R-:W-:-:S04]  /*23b20*/  ISETP.NE.AND P0, PT, R0, 0xe, PT ;  /* 0x0000000e0000780c */ /* 0x000fc80003f05270 */
[----:B------:R-:W-:Y:S02]  /*23b30*/  SEL R2, RZ, 0x1, P0 ;  /* 0x00000001ff027807 */ /* 0x000fe40000000000 */
[----:B------:R-:W-:Y:S02]  /*23b40*/  SEL R0, R0, RZ, P0 ;  /* 0x000000ff00007207 */ /* 0x000fe40000000000 */
[----:B------:R-:W-:-:S03]  /*23b50*/  LOP3.LUT R2, R5, R2, RZ, 0x3c, !PT ;  /* 0x0000000205027212 */ /* 0x000fc600078e3cff */
[----:B------:R-:W-:Y:S01]  /*23b60*/  IMAD R3, R0, 0x8, R3 ;  /* 0x0000000800037824 */ /* 0x000fe200078e0203 */
[----:B------:R-:W-:-:S07]  /*23b70*/  SHF.L.U32 R0, R2, 0x1f, RZ ;  /* 0x0000001f02007819 */ /* 0x000fce00000006ff */
.L_x_589:
[----:B0-----:R0:W1:Y:S02]  /*23b80*/  SYNCS.PHASECHK.TRANS64.TRYWAIT P0, [R3+URZ], R0 ;  /* 0x00000000030075a7 */ /* 0x001064000800017f */
[----:B-1----:R-:W-:Y:S05]  /*23b90*/  @!P0 NANOSLEEP.SYNCS 0x989680 ;  /* 0x009896800000895d */ /* 0x002fea0003900000 */
[----:B------:R-:W1:Y:S02]  /*23ba0*/  @!P0 SYNCS.PHASECHK.TRANS64 P0, [R3+URZ], R0 ;  /* 0x00000000030085a7 */ /* 0x000e64000800007f */
[----:B-1----:R-:W-:Y:S05]  /*23bb0*/  @!P0 BRA `(.L_x_589) ;  /* 0xfffffffc00f08947 */ /* 0x002fea000383ffff */
.L_x_574:
[----:B------:R-:W-:Y:S05]  /*23bc0*/  BSYNC B0 ;  /* 0x0000000000007941 */ /* 0x000fea0003800000 */
.L_x_573:
[----:B------:R-:W-:Y:S05]  /*23bd0*/  EXIT ;  /* 0x000000000000794d */ /* 0x000fea0003800000 */
.L_x_22:
[----:B--2---:R-:W-:-:S04]  /*23be0*/  IMAD.U32 R3, RZ, RZ, UR7 ;  /* 0x00000007ff037e24 */ /* 0x004fc8000f8e00ff */
[----:B------:R2:W4:Y:S03]  /*23bf0*/  SYNCS.PHASECHK.TRANS64.TRYWAIT P1, [R3+URZ], R0 ;  /* 0x00000000030075a7 */ /* 0x000526000802017f */
[----:B----4-:R-:W-:Y:S05]  /*23c00*/  @!P1 NANOSLEEP.SYNCS 0x989680 ;  /* 0x009896800000995d */ /* 0x010fea0003900000 */
[----:B------:R-:W4:Y:S02]  /*23c10*/  @!P1 SYNCS.PHASECHK.TRANS64 P1, [R3+URZ], R0 ;  /* 0x00000000030095a7 */ /* 0x000f24000802007f */
[----:B----4-:R-:W-:Y:S05]  /*23c20*/  @!P1 BRA `(.L_x_22) ;  /* 0xfffffffc00ec9947 */ /* 0x010fea000383ffff */
[----:B------:R-:W-:Y:S05]  /*23c30*/  BRA `(.L_x_21) ;  /* 0xfffffdf000ac7947 */ /* 0x000fea000383ffff */
.L_x_28:
[----:B-----5:R4:W-:Y:S02]  /*23c40*/  STL [R1+0x474], R0 ;  /* 0x0004740001007387 */ /* 0x0209e40000100800 */
[----:B----4-:R-:W-:-:S04]  /*23c50*/  IMAD.U32 R0, RZ, RZ, UR15 ;  /* 0x0000000fff007e24 */ /* 0x010fc8000f8e00ff */
[----:B------:R4:W0:Y:S03]  /*23c60*/  SYNCS.PHASECHK.TRANS64.TRYWAIT P1, [R0+URZ], R3 ;  /* 0x00000003000075a7 */ /* 0x000826000802017f */
[----:B0-----:R-:W-:Y:S05]  /*23c70*/  @!P1 NANOSLEEP.SYNCS 0x989680 ;  /* 0x009896800000995d */ /* 0x001fea0003900000 */
[----:B------:R4:W0:Y:S02]  /*23c80*/  @!P1 SYNCS.PHASECHK.TRANS64 P1, [R0+URZ], R3 ;  /* 0x00000003000095a7 */ /* 0x000824000802007f */
[----:B----4-:R4:W5:Y:S02]  /*23c90*/  LDL.LU R0, [R1+0x474] ;  /* 0x0004740001007983 */ /* 0x0109640000300800 */
[----:B0---4-:R-:W-:Y:S05]  /*23ca0*/  @!P1 BRA `(.L_x_28) ;  /* 0xfffffffc00e49947 */ /* 0x011fea000383ffff */
[----:B------:R-:W-:Y:S05]  /*23cb0*/  BRA `(.L_x_27) ;  /* 0xfffffe28008c7947 */ /* 0x000fea000383ffff */
.L_x_561:
[----:B------:R-:W-:Y:S01]  /*23cc0*/  BSSY B1, `(.L_x_590) ;  /* 0x0000006000017945 */ /* 0x000fe20003800000 */
[----:B------:R-:W-:-:S07]  /*23cd0*/  IMAD.MOV.U32 R2, RZ, RZ, -0x1 ;  /* 0xffffffffff027424 */ /* 0x000fce00078e00ff */
[----:B------:R-:W-:Y:S05]  /*23ce0*/  WARPSYNC.COLLECTIVE R2, `(.L_x_591) ;  /* 0x00000000020c7348 */ /* 0x000fea0003c00000 */
[----:B------:R-:W-:Y:S02]  /*23cf0*/  ELECT P0, UR62, PT ;  /* 0x00000000003e782f */ /* 0x000fe40003800000 */
[----:B------:R-:W-:Y:S01]  /*23d00*/  MOV R2, UR62 ;  /* 0x0000003e00027c02 */ /* 0x000fe20008000f00 */
[----:B------:R-:W-:Y:S10]  /*23d10*/  ENDCOLLECTIVE ;  /* 0x000000000000791b */ /* 0x000ff40003800000 */
.L_x_591:
[----:B------:R-:W-:Y:S05]  /*23d20*/  BSYNC B1 ;  /* 0x0000000000017941 */ /* 0x000fea0003800000 */
.L_x_590:
[----:B------:R-:W-:Y:S05]  /*23d30*/  BRA `(.L_x_592) ;  /* 0xffffffe800a87947 */ /* 0x000fea000383ffff */
.L_x_564:
[----:B0-----:R0:W1:Y:S02]  /*23d40*/  SYNCS.PHASECHK.TRANS64.TRYWAIT P0, [R18+URZ+0x70], R13 ;  /* 0x0000700d120075a7 */ /* 0x001064000800017f */
[----:B-1----:R-:W-:Y:S05]  /*23d50*/  @!P0 NANOSLEEP.SYNCS 0x989680 ;  /* 0x009896800000895d */ /* 0x002fea0003900000 */
[----:B------:R-:W1:Y:S02]  /*23d60*/  @!P0 SYNCS.PHASECHK.TRANS64 P0, [R18+URZ+0x70], R13 ;  /* 0x0000700d120085a7 */ /* 0x000e64000800007f */
[----:B-1----:R-:W-:Y:S05]  /*23d70*/  @!P0 BRA `(.L_x_564) ;  /* 0xfffffffc00f08947 */ /* 0x002fea000383ffff */
[----:B------:R-:W-:Y:S05]  /*23d80*/  BRA `(.L_x_593) ;  /* 0xffffffe800e07947 */ /* 0x000fea000383ffff */
.L_x_572:
[----:B------:R-:W-:Y:S01]  /*23d90*/  BSSY B0, `(.L_x_594) ;  /* 0x0000006000007945 */ /* 0x000fe20003800000 */
[----:B------:R-:W-:-:S07]  /*23da0*/  IMAD.MOV.U32 R2, RZ, RZ, -0x1 ;  /* 0xffffffffff027424 */ /* 0x000fce00078e00ff */
[----:B------:R-:W-:Y:S05]  /*23db0*/  WARPSYNC.COLLECTIVE R2, `(.L_x_595) ;  /* 0x00000000020c7348 */ /* 0x000fea0003c00000 */
[----:B------:R-:W-:Y:S02]  /*23dc0*/  ELECT P0, UR62, PT ;  /* 0x00000000003e782f */ /* 0x000fe40003800000 */
[----:B------:R-:W-:Y:S01]  /*23dd0*/  MOV R2, UR62 ;  /* 0x0000003e00027c02 */ /* 0x000fe20008000f00 */
[----:B------:R-:W-:Y:S10]  /*23de0*/  ENDCOLLECTIVE ;  /* 0x000000000000791b */ /* 0x000ff40003800000 */
.L_x_595:
[----:B------:R-:W-:Y:S05]  /*23df0*/  BSYNC B0 ;  /* 0x0000000000007941 */ /* 0x000fea0003800000 */
.L_x_594:
[----:B------:R-:W-:Y:S05]  /*23e00*/  BRA `(.L_x_596) ;  /* 0xfffffff400547947 */ /* 0x000fea000383ffff */
.L_x_576:
[----:B0-----:R0:W1:Y:S02]  /*23e10*/  SYNCS.PHASECHK.TRANS64.TRYWAIT P0, [R5+URZ], R2 ;  /* 0x00000002050075a7 */ /* 0x001064000800017f */
[----:B-1----:R-:W-:Y:S05]  /*23e20*/  @!P0 NANOSLEEP.SYNCS 0x989680 ;  /* 0x009896800000895d */ /* 0x002fea0003900000 */
[----:B------:R-:W1:Y:S02]  /*23e30*/  @!P0 SYNCS.PHASECHK.TRANS64 P0, [R5+URZ], R2 ;  /* 0x00000002050085a7 */ /* 0x000e64000800007f */
[----:B-1----:R-:W-:Y:S05]  /*23e40*/  @!P0 BRA `(.L_x_576) ;  /* 0xfffffffc00f08947 */ /* 0x002fea000383ffff */
[----:B------:R-:W-:Y:S05]  /*23e50*/  BRA `(.L_x_597) ;  /* 0xfffffff4007c7947 */ /* 0x000fea000383ffff */
.L_x_577:
[----:B0-----:R0:W1:Y:S02]  /*23e60*/  SYNCS.PHASECHK.TRANS64.TRYWAIT P0, [R7+URZ], R0 ;  /* 0x00000000070075a7 */ /* 0x001064000800017f */
[----:B-1----:R-:W-:Y:S05]  /*23e70*/  @!P0 NANOSLEEP.SYNCS 0x989680 ;  /* 0x009896800000895d */ /* 0x002fea0003900000 */
[----:B------:R-:W1:Y:S02]  /*23e80*/  @!P0 SYNCS.PHASECHK.TRANS64 P0, [R7+URZ], R0 ;  /* 0x00000000070085a7 */ /* 0x000e64000800007f */
[----:B-1----:R-:W-:Y:S05]  /*23e90*/  @!P0 BRA `(.L_x_577) ;  /* 0xfffffffc00f08947 */ /* 0x002fea000383ffff */
[----:B------:R-:W-:Y:S05]  /*23ea0*/  BRA `(.L_x_598) ;  /* 0xfffffff4008c7947 */ /* 0x000fea000383ffff */
.L_x_578:
[----:B0-----:R0:W1:Y:S02]  /*23eb0*/  SYNCS.PHASECHK.TRANS64.TRYWAIT P0, [R7+URZ], R0 ;  /* 0x00000000070075a7 */ /* 0x001064000800017f */
[----:B-1----:R-:W-:Y:S05]  /*23ec0*/  @!P0 NANOSLEEP.SYNCS 0x989680 ;  /* 0x009896800000895d */ /* 0x002fea0003900000 */
[----:B------:R-:W1:Y:S02]  /*23ed0*/  @!P0 SYNCS.PHASECHK.TRANS64 P0, [R7+URZ], R0 ;  /* 0x00000000070085a7 */ /* 0x000e64000800007f */
[----:B-1----:R-:W-:Y:S05]  /*23ee0*/  @!P0 BRA `(.L_x_578) ;  /* 0xfffffffc00f08947 */ /* 0x002fea000383ffff */
[----:B------:R-:W-:Y:S05]  /*23ef0*/  BRA `(.L_x_599) ;  /* 0xfffffff4009c7947 */ /* 0x000fea000383ffff */
.L_x_579:
[----:B0-----:R0:W1:Y:S02]  /*23f00*/  SYNCS.PHASECHK.TRANS64.TRYWAIT P0, [R7+URZ], R0 ;  /* 0x00000000070075a7 */ /* 0x001064000800017f */
[----:B-1----:R-:W-:Y:S05]  /*23f10*/  @!P0 NANOSLEEP.SYNCS 0x989680 ;  /* 0x009896800000895d */ /* 0x002fea0003900000 */
[----:B------:R-:W1:Y:S02]  /*23f20*/  @!P0 SYNCS.PHASECHK.TRANS64 P0, [R7+URZ], R0 ;  /* 0x00000000070085a7 */ /* 0x000e64000800007f */
[----:B-1----:R-:W-:Y:S05]  /*23f30*/  @!P0 BRA `(.L_x_579) ;  /* 0xfffffffc00f08947 */ /* 0x002fea000383ffff */
[----:B------:R-:W-:Y:S05]  /*23f40*/  BRA `(.L_x_600) ;  /* 0xfffffff400ac7947 */ /* 0x000fea000383ffff */
.L_x_580:
[----:B0-----:R0:W1:Y:S02]  /*23f50*/  SYNCS.PHASECHK.TRANS64.TRYWAIT P0, [R7+URZ], R0 ;  /* 0x00000000070075a7 */ /* 0x001064000800017f */
[----:B-1----:R-:W-:Y:S05]  /*23f60*/  @!P0 NANOSLEEP.SYNCS 0x989680 ;  /* 0x009896800000895d */ /* 0x002fea0003900000 */
[----:B------:R-:W1:Y:S02]  /*23f70*/  @!P0 SYNCS.PHASECHK.TRANS64 P0, [R7+URZ], R0 ;  /* 0x00000000070085a7 */ /* 0x000e64000800007f */
[----:B-1----:R-:W-:Y:S05]  /*23f80*/  @!P0 BRA `(.L_x_580) ;  /* 0xfffffffc00f08947 */ /* 0x002fea000383ffff */
[----:B------:R-:W-:Y:S05]  /*23f90*/  BRA `(.L_x_601) ;  /* 0xfffffff400bc7947 */ /* 0x000fea000383ffff */
.L_x_581:
[----:B0-----:R0:W1:Y:S02]  /*23fa0*/  SYNCS.PHASECHK.TRANS64.TRYWAIT P0, [R7+URZ], R0 ;  /* 0x00000000070075a7 */ /* 0x001064000800017f */
[----:B-1----:R-:W-:Y:S05]  /*23fb0*/  @!P0 NANOSLEEP.SYNCS 0x989680 ;  /* 0x009896800000895d */ /* 0x002fea0003900000 */
[----:B------:R-:W1:Y:S02]  /*23fc0*/  @!P0 SYNCS.PHASECHK.TRANS64 P0, [R7+URZ], R0 ;  /* 0x00000000070085a7 */ /* 0x000e64000800007f */
[----:B-1----:R-:W-:Y:S05]  /*23fd0*/  @!P0 BRA `(.L_x_581) ;  /* 0xfffffffc00f08947 */ /* 0x002fea000383ffff */
[----:B------:R-:W-:Y:S05]  /*23fe0*/  BRA `(.L_x_602) ;  /* 0xfffffff400cc7947 */ /* 0x000fea000383ffff */
.L_x_582:
[----:B0-----:R0:W1:Y:S02]  /*23ff0*/  SYNCS.PHASECHK.TRANS64.TRYWAIT P0, [R7+URZ], R0 ;  /* 0x00000000070075a7 */ /* 0x001064000800017f */
[----:B-1----:R-:W-:Y:S05]  /*24000*/  @!P0 NANOSLEEP.SYNCS 0x989680 ;  /* 0x009896800000895d */ /* 0x002fea0003900000 */
[----:B------:R-:W1:Y:S02]  /*24010*/  @!P0 SYNCS.PHASECHK.TRANS64 P0, [R7+URZ], R0 ;  /* 0x00000000070085a7 */ /* 0x000e64000800007f */
[----:B-1----:R-:W-:Y:S05]  /*24020*/  @!P0 BRA `(.L_x_582) ;  /* 0xfffffffc00f08947 */ /* 0x002fea000383ffff */
[----:B------:R-:W-:Y:S05]  /*24030*/  BRA `(.L_x_603) ;  /* 0xfffffff400dc7947 */ /* 0x000fea000383ffff */
.L_x_583:
[----:B0-----:R0:W1:Y:S02]  /*24040*/  SYNCS.PHASECHK.TRANS64.TRYWAIT P0, [R7+URZ], R0 ;  /* 0x00000000070075a7 */ /* 0x001064000800017f */
[----:B-1----:R-:W-:Y:S05]  /*24050*/  @!P0 NANOSLEEP.SYNCS 0x989680 ;  /* 0x009896800000895d */ /* 0x002fea0003900000 */
[----:B------:R-:W1:Y:S02]  /*24060*/  @!P0 SYNCS.PHASECHK.TRANS64 P0, [R7+URZ], R0 ;  /* 0x00000000070085a7 */ /* 0x000e64000800007f */
[----:B-1----:R-:W-:Y:S05]  /*24070*/  @!P0 BRA `(.L_x_583) ;  /* 0xfffffffc00f08947 */ /* 0x002fea000383ffff */
[----:B------:R-:W-:Y:S05]  /*24080*/  BRA `(.L_x_604) ;  /* 0xfffffff400ec7947 */ /* 0x000fea000383ffff */
.L_x_584:
[----:B0-----:R0:W1:Y:S02]  /*24090*/  SYNCS.PHASECHK.TRANS64.TRYWAIT P0, [R7+URZ], R0 ;  /* 0x00000000070075a7 */ /* 0x001064000800017f */
[----:B-1----:R-:W-:Y:S05]  /*240a0*/  @!P0 NANOSLEEP.SYNCS 0x989680 ;  /* 0x009896800000895d */ /* 0x002fea0003900000 */
[----:B------:R-:W1:Y:S02]  /*240b0*/  @!P0 SYNCS.PHASECHK.TRANS64 P0, [R7+URZ], R0 ;  /* 0x00000000070085a7 */ /* 0x000e64000800007f */
[----:B-1----:R-:W-:Y:S05]  /*240c0*/  @!P0 BRA `(.L_x_584) ;  /* 0xfffffffc00f08947 */ /* 0x002fea000383ffff */
[----:B------:R-:W-:Y:S05]  /*240d0*/  BRA `(.L_x_605) ;  /* 0xfffffff400fc7947 */ /* 0x000fea000383ffff */
.L_x_585:
[----:B0-----:R0:W1:Y:S02]  /*240e0*/  SYNCS.PHASECHK.TRANS64.TRYWAIT P0, [R7+URZ], R0 ;  /* 0x00000000070075a7 */ /* 0x001064000800017f */
[----:B-1----:R-:W-:Y:S05]  /*240f0*/  @!P0 NANOSLEEP.SYNCS 0x989680 ;  /* 0x009896800000895d */ /* 0x002fea0003900000 */
[----:B------:R-:W1:Y:S02]  /*24100*/  @!P0 SYNCS.PHASECHK.TRANS64 P0, [R7+URZ], R0 ;  /* 0x00000000070085a7 */ /* 0x000e64000800007f */
[----:B-1----:R-:W-:Y:S05]  /*24110*/  @!P0 BRA `(.L_x_585) ;  /* 0xfffffffc00f08947 */ /* 0x002fea000383ffff */
[----:B------:R-:W-:Y:S05]  /*24120*/  BRA `(.L_x_606) ;  /* 0xfffffff8000c7947 */ /* 0x000fea000383ffff */
.L_x_586:
[----:B0-----:R0:W1:Y:S02]  /*24130*/  SYNCS.PHASECHK.TRANS64.TRYWAIT P0, [R7+URZ], R0 ;  /* 0x00000000070075a7 */ /* 0x001064000800017f */
[----:B-1----:R-:W-:Y:S05]  /*24140*/  @!P0 NANOSLEEP.SYNCS 0x989680 ;  /* 0x009896800000895d */ /* 0x002fea0003900000 */
[----:B------:R-:W1:Y:S02]  /*24150*/  @!P0 SYNCS.PHASECHK.TRANS64 P0, [R7+URZ], R0 ;  /* 0x00000000070085a7 */ /* 0x000e64000800007f */
[----:B-1----:R-:W-:Y:S05]  /*24160*/  @!P0 BRA `(.L_x_586) ;  /* 0xfffffffc00f08947 */ /* 0x002fea000383ffff */
[----:B------:R-:W-:Y:S05]  /*24170*/  BRA `(.L_x_607) ;  /* 0xfffffff8001c7947 */ /* 0x000fea000383ffff */
.L_x_587:
[----:B0-----:R0:W1:Y:S02]  /*24180*/  SYNCS.PHASECHK.TRANS64.TRYWAIT P0, [R7+URZ], R0 ;  /* 0x00000000070075a7 */ /* 0x001064000800017f */
[----:B-1----:R-:W-:Y:S05]  /*24190*/  @!P0 NANOSLEEP.SYNCS 0x989680 ;  /* 0x009896800000895d */ /* 0x002fea0003900000 */
[----:B------:R-:W1:Y:S02]  /*241a0*/  @!P0 SYNCS.PHASECHK.TRANS64 P0, [R7+URZ], R0 ;  /* 0x00000000070085a7 */ /* 0x000e64000800007f */
[----:B-1----:R-:W-:Y:S05]  /*241b0*/  @!P0 BRA `(.L_x_587) ;  /* 0xfffffffc00f08947 */ /* 0x002fea000383ffff */
[----:B------:R-:W-:Y:S05]  /*241c0*/  BRA `(.L_x_608) ;  /* 0xfffffff8002c7947 */ /* 0x000fea000383ffff */
.L_x_588:
[----:B0-----:R0:W1:Y:S02]  /*241d0*/  SYNCS.PHASECHK.TRANS64.TRYWAIT P0, [R7+URZ], R0 ;  /* 0x00000000070075a7 */ /* 0x001064000800017f */
[----:B-1----:R-:W-:Y:S05]  /*241e0*/  @!P0 NANOSLEEP.SYNCS 0x989680 ;  /* 0x009896800000895d */ /* 0x002fea0003900000 */
[----:B------:R-:W1:Y:S02]  /*241f0*/  @!P0 SYNCS.PHASECHK.TRANS64 P0, [R7+URZ], R0 ;  /* 0x00000000070085a7 */ /* 0x000e64000800007f */
[----:B-1----:R-:W-:Y:S05]  /*24200*/  @!P0 BRA `(.L_x_588) ;  /* 0xfffffffc00f08947 */ /* 0x002fea000383ffff */
[----:B------:R-:W-:Y:S05]  /*24210*/  BRA `(.L_x_609) ;  /* 0xfffffff8003c7947 */ /* 0x000fea000383ffff */
.L_x_610:
[----:B------:R-:W-:-:S00]  /*24220*/  BRA `(.L_x_610) ;  /* 0xfffffffc00fc7947 */ /* 0x000fc0000383ffff */
[----:B------:R-:W-:-:S00]  /*24230*/  NOP ;  /* 0x0000000000007918 */ /* 0x000fc00000000000 */
        /* <DEDUP_REMOVED lines=12> */
.L_x_611:


//--------------------- .nv.shared._ZN7cutlass13device_kernelINS_4gemm6kernel13GemmUniversalIN4cute5tupleIJiiiiEEENS1_10collective13CollectiveMmaINS1_37MainloopSm90TmaGmmaWarpSpecializedFP8ILi14ENS5_IJNS4_1CILi1EEENSA_ILi2EEESB_EEENS1_35KernelTmaWarpSpecializedCooperativeEEENS5_IJNSA_ILi256EEESG_NSA_ILi32EEEEEENS_12float_e5m2_tENS5_IJlSB_lEEESJ_SK_NS4_8TiledMMAINS4_8MMA_AtomIJNS4_4SM904GMMA31MMA_64x256x32_F32E5M2E5M2_SS_TNILNSO_7ScaleInE1ELSQ_1EEEEEENS4_6LayoutINS5_IJSC_SB_SB_EEENS5_IJSB_NSA_ILi0EEESV_EEEEENS5_IJNS4_10UnderscoreESY_SY_EEEEENS4_23SM90_TMA_LOAD_MULTICASTENS4_14ComposedLayoutINS4_7SwizzleILi1ELi4ELi3EEENS4_18smem_ptr_flag_bitsILi8EEENST_INS5_IJNSA_ILi8EEESH_EEENS5_IJSH_SB_EEEEEEEvNS4_8identityENS4_13SM90_TMA_LOADES1B_vS1C_EENS_8epilogue10collective6detail29Sm90TmaWarpSpecializedAdapterINS1G_15DefaultEpilogueISJ_SK_SK_NS1F_6thread17LinearCombinationISJ_Li1EffLNS1K_9ScaleType4KindE0ELNS_15FloatRoundStyleE2ESJ_EENS1_15EpilogueDefaultEEEEEvvEEEEvNT_6ParamsE --------------------------
	.section	.nv.shared._ZN7cutlass13device_kernelINS_4gemm6kernel13GemmUniversalIN4cute5tupleIJiiiiEEENS1_10collective13CollectiveMmaINS1_37MainloopSm90TmaGmmaWarpSpecializedFP8ILi14ENS5_IJNS4_1CILi1EEENSA_ILi2EEESB_EEENS1_35KernelTmaWarpSpecializedCooperativeEEENS5_IJNSA_ILi256EEESG_NSA_ILi32EEEEEENS_12float_e5m2_tENS5_IJlSB_lEEESJ_SK_NS4_8TiledMMAINS4_8MMA_AtomIJNS4_4SM904GMMA31MMA_64x256x32_F32E5M2E5M2_SS_TNILNSO_7ScaleInE1ELSQ_1EEEEEENS4_6LayoutINS5_IJSC_SB_SB_EEENS5_IJSB_NSA_ILi0EEESV_EEEEENS5_IJNS4_10UnderscoreESY_SY_EEEEENS4_23SM90_TMA_LOAD_MULTICASTENS4_14ComposedLayoutINS4_7SwizzleILi1ELi4ELi3EEENS4_18smem_ptr_flag_bitsILi8EEENST_INS5_IJNSA_ILi8EEESH_EEENS5_IJSH_SB_EEEEEEEvNS4_8identityENS4_13SM90_TMA_LOADES1B_vS1C_EENS_8epilogue10collective6detail29Sm90TmaWarpSpecializedAdapterINS1G_15DefaultEpilogueISJ_SK_SK_NS1F_6thread17LinearCombinationISJ_Li1EffLNS1K_9ScaleType4KindE0ELNS_15FloatRoundStyleE2ESJ_EENS1_15EpilogueDefaultEEEEEvvEEEEvNT_6ParamsE,"aw",@nobits
	.sectionflags	@""
	.align	16
	.zero		1024


//--------------------- .nv.shared.reserved.0     --------------------------
	.section	.nv.shared.reserved.0,"aw",@nobits
	.weak		__nv_reservedSMEM_offset_0_alias
	.size		__nv_reservedSMEM_offset_0_alias, 0, 0
	.other		__nv_reservedSMEM_offset_0_alias,@"STO_CUDA_RESERVED_SHARED STV_DEFAULT"
__nv_reservedSMEM_offset_0_alias:
	.zero		0


//--------------------- .nv.global                --------------------------
	.section	.nv.global,"aw",@nobits
.nv.global:
	.type		_ZN39_INTERNAL_42bf4426_4_k_cu_eed7efeb_44224cute1_E,@object
	.size		_ZN39_INTERNAL_42bf4426_4_k_cu_eed7efeb_44224cute1_E,(_ZN39_INTERNAL_42bf4426_4_k_cu_eed7efeb_44224cuda3std3__45__cpo6cbeginE - _ZN39_INTERNAL_42bf4426_4_k_cu_eed7efeb_44224cute1_E)
_ZN39_INTERNAL_42bf4426_4_k_cu_eed7efeb_44224cute1_E:
	.zero		1
	.type		_ZN39_INTERNAL_42bf4426_4_k_cu_eed7efeb_44224cuda3std3__45__cpo6cbeginE,@object
	.size		_ZN39_INTERNAL_42bf4426_4_k_cu_eed7efeb_44224cuda3std3__45__cpo6cbeginE,(_ZN39_INTERNAL_42bf4426_4_k_cu_eed7efeb_44224cuda3std3__48in_placeE - _ZN39_INTERNAL_42bf4426_4_k_cu_eed7efeb_44224cuda3std3__45__cpo6cbeginE)
_ZN39_INTERNAL_42bf4426_4_k_cu_eed7efeb_44224cuda3std3__45__cpo6cbeginE:
	.zero		1
	.type		_ZN39_INTERNAL_42bf4426_4_k_cu_eed7efeb_44224cuda3std3__48in_placeE,@object
	.size		_ZN39_INTERNAL_42bf4426_4_k_cu_eed7efeb_44224cuda3std3__48in_placeE,(_ZN39_INTERNAL_42bf4426_4_k_cu_eed7efeb_44224cuda3std6ranges3__45__cpo9iter_moveE - _ZN39_INTERNAL_42bf4426_4_k_cu_eed7efeb_44224cuda3std3__48in_placeE)
_ZN39_INTERNAL_42bf4426_4_k_cu_eed7efeb_44224cuda3std3__48in_placeE:
	.zero		1
	.type		_ZN39_INTERNAL_42bf4426_4_k_cu_eed7efeb_44224cuda3std6ranges3__45__cpo9iter_moveE,@object
	.size		_ZN39_INTERNAL_42bf4426_4_k_cu_eed7efeb_44224cuda3std6ranges3__45__cpo9iter_moveE,(_ZN39_INTERNAL_42bf4426_4_k_cu_eed7efeb_44224cuda3std3__45__cpo5beginE - _ZN39_INTERNAL_42bf4426_4_k_cu_eed7efeb_44224cuda3std6ranges3__45__cpo9iter_moveE)
_ZN39_INTERNAL_42bf4426_4_k_cu_eed7efeb_44224cuda3std6ranges3__45__cpo9iter_moveE:
	.zero		1
	.type		_ZN39_INTERNAL_42bf4426_4_k_cu_eed7efeb_44224cuda3std3__45__cpo5beginE,@object
	.size		_ZN39_INTERNAL_42bf4426_4_k_cu_eed7efeb_44224cuda3std3__45__cpo5beginE,(_ZN39_INTERNAL_42bf4426_4_k_cu_eed7efeb_44224cuda3std3__441_GLOBAL__N__42bf4426_4_k_cu_eed7efeb_44226ignoreE - _ZN39_INTERNAL_42bf4426_4_k_cu_eed7efeb_44224cuda3std3__45__cpo5beginE)
_ZN39_INTERNAL_42bf4426_4_k_cu_eed7efeb_44224cuda3std3__45__cpo5beginE:
	.zero		1
	.type		_ZN39_INTERNAL_42bf4426_4_k_cu_eed7efeb_44224cuda3std3__441_GLOBAL__N__42bf4426_4_k_cu_eed7efeb_44226ignoreE,@object
	.size		_ZN39_INTERNAL_42bf4426_4_k_cu_eed7efeb_44224cuda3std3__441_GLOBAL__N__42bf4426_4_k_cu_eed7efeb_44226ignoreE,(_ZN39_INTERNAL_42bf4426_4_k_cu_eed7efeb_44224cute7productE - _ZN39_INTERNAL_42bf4426_4_k_cu_eed7efeb_44224cuda3std3__441_GLOBAL__N__42bf4426_4_k_cu_eed7efeb_44226ignoreE)
_ZN39_INTERNAL_42bf4426_4_k_cu_eed7efeb_44224cuda3std3__441_GLOBAL__N__42bf4426_4_k_cu_eed7efeb_44226ignoreE:
	.zero		1
	.type		_ZN39_INTERNAL_42bf4426_4_k_cu_eed7efeb_44224cute7productE,@object
	.size		_ZN39_INTERNAL_42bf4426_4_k_cu_eed7efeb_44224cute7productE,(_ZN39_INTERNAL_42bf4426_4_k_cu_eed7efeb_44224cuda3std3__45__cpo3endE - _ZN39_INTERNAL_42bf4426_4_k_cu_eed7efeb_44224cute7productE)
_ZN39_INTERNAL_42bf4426_4_k_cu_eed7efeb_44224cute7productE:
	.zero		1
	.type		_ZN39_INTERNAL_42bf4426_4_k_cu_eed7efeb_44224cuda3std3__45__cpo3endE,@object
	.size		_ZN39_INTERNAL_42bf4426_4_k_cu_eed7efeb_44224cuda3std3__45__cpo3endE,(_ZN39_INTERNAL_42bf4426_4_k_cu_eed7efeb_44224cuda3std3__419piecewise_constructE - _ZN39_INTERNAL_42bf4426_4_k_cu_eed7efeb_44224cuda3std3__45__cpo3endE)
_ZN39_INTERNAL_42bf4426_4_k_cu_eed7efeb_44224cuda3std3__45__cpo3endE:
	.zero		1
	.type		_ZN39_INTERNAL_42bf4426_4_k_cu_eed7efeb_44224cuda3std3__419piecewise_constructE,@object
	.size		_ZN39_INTERNAL_42bf4426_4_k_cu_eed7efeb_44224cuda3std3__419piecewise_constructE,(_ZN39_INTERNAL_42bf4426_4_k_cu_eed7efeb_44224cuda3std3__45__cpo4cendE - _ZN39_INTERNAL_42bf4426_4_k_cu_eed7efeb_44224cuda3std3__419piecewise_constructE)
_ZN39_INTERNAL_42bf4426_4_k_cu_eed7efeb_44224cuda3std3__419piecewise_constructE:
	.zero		1
	.type		_ZN39_INTERNAL_42bf4426_4_k_cu_eed7efeb_44224cuda3std3__45__cpo4cendE,@object
	.size		_ZN39_INTERNAL_42bf4426_4_k_cu_eed7efeb_44224cuda3std3__45__cpo4cendE,(_ZN39_INTERNAL_42bf4426_4_k_cu_eed7efeb_44224cuda3std6ranges3__45__cpo4swapE - _ZN39_INTERNAL_42bf4426_4_k_cu_eed7efeb_44224cuda3std3__45__cpo4cendE)
_ZN39_INTERNAL_42bf4426_4_k_cu_eed7efeb_44224cuda3std3__45__cpo4cendE:
	.zero		1
	.type		_ZN39_INTERNAL_42bf4426_4_k_cu_eed7efeb_44224cuda3std6ranges3__45__cpo4swapE,@object
	.size		_ZN39_INTERNAL_42bf4426_4_k_cu_eed7efeb_44224cuda3std6ranges3__45__cpo4swapE,(.L_7 - _ZN39_INTERNAL_42bf4426_4_k_cu_eed7efeb_44224cuda3std6ranges3__45__cpo4swapE)
_ZN39_INTERNAL_42bf4426_4_k_cu_eed7efeb_44224cuda3std6ranges3__45__cpo4swapE:
	.zero		1
.L_7:


//--------------------- .nv.constant0._ZN7cutlass13device_kernelINS_4gemm6kernel13GemmUniversalIN4cute5tupleIJiiiiEEENS1_10collective13CollectiveMmaINS1_37MainloopSm90TmaGmmaWarpSpecializedFP8ILi14ENS5_IJNS4_1CILi1EEENSA_ILi2EEESB_EEENS1_35KernelTmaWarpSpecializedCooperativeEEENS5_IJNSA_ILi256EEESG_NSA_ILi32EEEEEENS_12float_e5m2_tENS5_IJlSB_lEEESJ_SK_NS4_8TiledMMAINS4_8MMA_AtomIJNS4_4SM904GMMA31MMA_64x256x32_F32E5M2E5M2_SS_TNILNSO_7ScaleInE1ELSQ_1EEEEEENS4_6LayoutINS5_IJSC_SB_SB_EEENS5_IJSB_NSA_ILi0EEESV_EEEEENS5_IJNS4_10UnderscoreESY_SY_EEEEENS4_23SM90_TMA_LOAD_MULTICASTENS4_14ComposedLayoutINS4_7SwizzleILi1ELi4ELi3EEENS4_18smem_ptr_flag_bitsILi8EEENST_INS5_IJNSA_ILi8EEESH_EEENS5_IJSH_SB_EEEEEEEvNS4_8identityENS4_13SM90_TMA_LOADES1B_vS1C_EENS_8epilogue10collective6detail29Sm90TmaWarpSpecializedAdapterINS1G_15DefaultEpilogueISJ_SK_SK_NS1F_6thread17LinearCombinationISJ_Li1EffLNS1K_9ScaleType4KindE0ELNS_15FloatRoundStyleE2ESJ_EENS1_15EpilogueDefaultEEEEEvvEEEEvNT_6ParamsE --------------------------
	.section	.nv.constant0._ZN7cutlass13device_kernelINS_4gemm6kernel13GemmUniversalIN4cute5tupleIJiiiiEEENS1_10collective13CollectiveMmaINS1_37MainloopSm90TmaGmmaWarpSpecializedFP8ILi14ENS5_IJNS4_1CILi1EEENSA_ILi2EEESB_EEENS1_35KernelTmaWarpSpecializedCooperativeEEENS5_IJNSA_ILi256EEESG_NSA_ILi32EEEEEENS_12float_e5m2_tENS5_IJlSB_lEEESJ_SK_NS4_8TiledMMAINS4_8MMA_AtomIJNS4_4SM904GMMA31MMA_64x256x32_F32E5M2E5M2_SS_TNILNSO_7ScaleInE1ELSQ_1EEEEEENS4_6LayoutINS5_IJSC_SB_SB_EEENS5_IJSB_NSA_ILi0EEESV_EEEEENS5_IJNS4_10UnderscoreESY_SY_EEEEENS4_23SM90_TMA_LOAD_MULTICASTENS4_14ComposedLayoutINS4_7SwizzleILi1ELi4ELi3EEENS4_18smem_ptr_flag_bitsILi8EEENST_INS5_IJNSA_ILi8EEESH_EEENS5_IJSH_SB_EEEEEEEvNS4_8identityENS4_13SM90_TMA_LOADES1B_vS1C_EENS_8epilogue10collective6detail29Sm90TmaWarpSpecializedAdapterINS1G_15DefaultEpilogueISJ_SK_SK_NS1F_6thread17LinearCombinationISJ_Li1EffLNS1K_9ScaleType4KindE0ELNS_15FloatRoundStyleE2ESJ_EENS1_15EpilogueDefaultEEEEEvvEEEEvNT_6ParamsE,"a",@progbits
	.sectionflags	@""
	.align	4
.nv.constant0._ZN7cutlass13device_kernelINS_4gemm6kernel13GemmUniversalIN4cute5tupleIJiiiiEEENS1_10collective13CollectiveMmaINS1_37MainloopSm90TmaGmmaWarpSpecializedFP8ILi14ENS5_IJNS4_1CILi1EEENSA_ILi2EEESB_EEENS1_35KernelTmaWarpSpecializedCooperativeEEENS5_IJNSA_ILi256EEESG_NSA_ILi32EEEEEENS_12float_e5m2_tENS5_IJlSB_lEEESJ_SK_NS4_8TiledMMAINS4_8MMA_AtomIJNS4_4SM904GMMA31MMA_64x256x32_F32E5M2E5M2_SS_TNILNSO_7ScaleInE1ELSQ_1EEEEEENS4_6LayoutINS5_IJSC_SB_SB_EEENS5_IJSB_NSA_ILi0EEESV_EEEEENS5_IJNS4_10UnderscoreESY_SY_EEEEENS4_23SM90_TMA_LOAD_MULTICASTENS4_14ComposedLayoutINS4_7SwizzleILi1ELi4ELi3EEENS4_18smem_ptr_flag_bitsILi8EEENST_INS5_IJNSA_ILi8EEESH_EEENS5_IJSH_SB_EEEEEEEvNS4_8identityENS4_13SM90_TMA_LOADES1B_vS1C_EENS_8epilogue10collective6detail29Sm90TmaWarpSpecializedAdapterINS1G_15DefaultEpilogueISJ_SK_SK_NS1F_6thread17LinearCombinationISJ_Li1EffLNS1K_9ScaleType4KindE0ELNS_15FloatRoundStyleE2ESJ_EENS1_15EpilogueDefaultEEEEEvvEEEEvNT_6ParamsE:
	.zero		1664


//--------------------- SYMBOLS --------------------------

	.type		.nv.reservedSmem.offset0,@object
	.size		.nv.reservedSmem.offset0,0x4
